	.target	sm_90a

	.elftype	@"ET_EXEC"


//--------------------- .note.nv.tkinfo           --------------------------
	.section	.note.nv.tkinfo,"",@"SHT_NOTE"
	.sectionflags	@"SHF_NOTE_NV_TKINFO"
	.tkinfo
        /*0018*/ 	.word	0x00000002
        /*0030*/ 	.string	""
        /*0030*/ 	.string	"ptxas"
        /*0030*/ 	.string	"Cuda compilation tools, release 13.0, V13.0.88"
        /*0030*/ 	.string	"Build cuda_13.0.r13.0/compiler.36424714_0"
        /*0030*/ 	.string	"-v  -suppress-debug-info  -lineinfo  -arch sm_90a "



//--------------------- .note.nv.cuinfo           --------------------------
	.section	.note.nv.cuinfo,"",@"SHT_NOTE"
	.sectionflags	@"SHF_NOTE_NV_CUINFO"
        /*0018*/ 	.short	0x0002
        /*001a*/ 	.short	0x005a
        /*001c*/ 	.short	0x0082
	.zero		2


//--------------------- .nv.info                  --------------------------
	.section	.nv.info,"",@"SHT_CUDA_INFO"
	.align	4


	//----- nvinfo : EIATTR_REGCOUNT
	.align		4
        /*0000*/ 	.byte	0x04, 0x2f
        /*0002*/ 	.short	(.L_1 - .L_0)
	.align		4
.L_0:
        /*0004*/ 	.word	index@(gluon_wgmma)
        /*0008*/ 	.word	0x0000002a


	//----- nvinfo : EIATTR_FRAME_SIZE
	.align		4
.L_1:
        /*000c*/ 	.byte	0x04, 0x11
        /*000e*/ 	.short	(.L_3 - .L_2)
	.align		4
.L_2:
        /*0010*/ 	.word	index@(gluon_wgmma)
        /*0014*/ 	.word	0x00000000


	//----- nvinfo : EIATTR_MIN_STACK_SIZE
	.align		4
.L_3:
        /*0018*/ 	.byte	0x04, 0x12
        /*001a*/ 	.short	(.L_5 - .L_4)
	.align		4
.L_4:
        /*001c*/ 	.word	index@(gluon_wgmma)
        /*0020*/ 	.word	0x00000000
.L_5:


//--------------------- .nv.compat                --------------------------
	.section	.nv.compat,"",@"SHT_CUDA_COMPAT_INFO"
	.align	4
        /*0000*/ 	.byte	0x02, 0x09, 0x01, 0x00, 0x02, 0x02, 0x04, 0x00, 0x02, 0x05, 0x05, 0x00, 0x03, 0x07, 0x01, 0x01
        /*0010*/ 	.byte	0x02, 0x03, 0x03, 0x00, 0x02, 0x06, 0x01, 0x00, 0x04, 0x0b, 0x08, 0x00, 0x00, 0x00, 0x00, 0x00
        /*0020*/ 	.byte	0x00, 0x00, 0x00, 0x00


//--------------------- .nv.info.gluon_wgmma      --------------------------
	.section	.nv.info.gluon_wgmma,"",@"SHT_CUDA_INFO"
	.sectionflags	@""
	.align	4


	//----- nvinfo : EIATTR_CUDA_API_VERSION
	.align		4
        /*0000*/ 	.byte	0x04, 0x37
        /*0002*/ 	.short	(.L_7 - .L_6)
.L_6:
        /*0004*/ 	.word	0x00000082


	//----- nvinfo : EIATTR_KPARAM_INFO
	.align		4
.L_7:
        /*0008*/ 	.byte	0x04, 0x17
        /*000a*/ 	.short	(.L_9 - .L_8)
.L_8:
        /*000c*/ 	.word	0x00000000
        /*0010*/ 	.short	0x000a
        /*0012*/ 	.short	0x0048
        /*0014*/ 	.byte	0x00, 0xf4, 0x21, 0x00


	//----- nvinfo : EIATTR_KPARAM_INFO
	.align		4
.L_9:
        /*0018*/ 	.byte	0x04, 0x17
        /*001a*/ 	.short	(.L_11 - .L_10)
.L_10:
        /*001c*/ 	.word	0x00000000
        /*0020*/ 	.short	0x0009
        /*0022*/ 	.short	0x0040
        /*0024*/ 	.byte	0x00, 0xf4, 0x21, 0x00


	//----- nvinfo : EIATTR_KPARAM_INFO
	.align		4
.L_11:
        /*0028*/ 	.byte	0x04, 0x17
        /*002a*/ 	.short	(.L_13 - .L_12)
.L_12:
        /*002c*/ 	.word	0x00000000
        /*0030*/ 	.short	0x0008
        /*0032*/ 	.short	0x0038
        /*0034*/ 	.byte	0x00, 0xf0, 0x21, 0x00


	//----- nvinfo : EIATTR_KPARAM_INFO
	.align		4
.L_13:
        /*0038*/ 	.byte	0x04, 0x17
        /*003a*/ 	.short	(.L_15 - .L_14)
.L_14:
        /*003c*/ 	.word	0x00000000
        /*0040*/ 	.short	0x0007
        /*0042*/ 	.short	0x0030
        /*0044*/ 	.byte	0x00, 0xf0, 0x21, 0x00


	//----- nvinfo : EIATTR_KPARAM_INFO
	.align		4
.L_15:
        /*0048*/ 	.byte	0x04, 0x17
        /*004a*/ 	.short	(.L_17 - .L_16)
.L_16:
        /*004c*/ 	.word	0x00000000
        /*0050*/ 	.short	0x0006
        /*0052*/ 	.short	0x0028
        /*0054*/ 	.byte	0x00, 0xf0, 0x21, 0x00


	//----- nvinfo : EIATTR_KPARAM_INFO
	.align		4
.L_17:
        /*0058*/ 	.byte	0x04, 0x17
        /*005a*/ 	.short	(.L_19 - .L_18)
.L_18:
        /*005c*/ 	.word	0x00000000
        /*0060*/ 	.short	0x0005
        /*0062*/ 	.short	0x0020
        /*0064*/ 	.byte	0x00, 0xf0, 0x11, 0x00


	//----- nvinfo : EIATTR_KPARAM_INFO
	.align		4
.L_19:
        /*0068*/ 	.byte	0x04, 0x17
        /*006a*/ 	.short	(.L_21 - .L_20)
.L_20:
        /*006c*/ 	.word	0x00000000
        /*0070*/ 	.short	0x0004
        /*0072*/ 	.short	0x001c
        /*0074*/ 	.byte	0x00, 0xf0, 0x11, 0x00


	//----- nvinfo : EIATTR_KPARAM_INFO
	.align		4
.L_21:
        /*0078*/ 	.byte	0x04, 0x17
        /*007a*/ 	.short	(.L_23 - .L_22)
.L_22:
        /*007c*/ 	.word	0x00000000
        /*0080*/ 	.short	0x0003
        /*0082*/ 	.short	0x0018
        /*0084*/ 	.byte	0x00, 0xf0, 0x11, 0x00


	//----- nvinfo : EIATTR_KPARAM_INFO
	.align		4
.L_23:
        /*0088*/ 	.byte	0x04, 0x17
        /*008a*/ 	.short	(.L_25 - .L_24)
.L_24:
        /*008c*/ 	.word	0x00000000
        /*0090*/ 	.short	0x0002
        /*0092*/ 	.short	0x0010
        /*0094*/ 	.byte	0x00, 0xf4, 0x21, 0x00


	//----- nvinfo : EIATTR_KPARAM_INFO
	.align		4
.L_25:
        /*0098*/ 	.byte	0x04, 0x17
        /*009a*/ 	.short	(.L_27 - .L_26)
.L_26:
        /*009c*/ 	.word	0x00000000
        /*00a0*/ 	.short	0x0001
        /*00a2*/ 	.short	0x0008
        /*00a4*/ 	.byte	0x00, 0xf4, 0x21, 0x00


	//----- nvinfo : EIATTR_KPARAM_INFO
	.align		4
.L_27:
        /*00a8*/ 	.byte	0x04, 0x17
        /*00aa*/ 	.short	(.L_29 - .L_28)
.L_28:
        /*00ac*/ 	.word	0x00000000
        /*00b0*/ 	.short	0x0000
        /*00b2*/ 	.short	0x0000
        /*00b4*/ 	.byte	0x00, 0xf4, 0x21, 0x00


	//----- nvinfo : EIATTR_SPARSE_MMA_MASK
	.align		4
.L_29:
        /*00b8*/ 	.byte	0x03, 0x50
        /*00ba*/ 	.short	0x0000


	//----- nvinfo : EIATTR_MAXREG_COUNT
	.align		4
        /*00bc*/ 	.byte	0x03, 0x1b
        /*00be*/ 	.short	0x00ff


	//----- nvinfo : EIATTR_NUM_BARRIERS
	.align		4
        /*00c0*/ 	.byte	0x02, 0x4c
        /*00c2*/ 	.byte	0x01
	.zero		1


	//----- nvinfo : EIATTR_MERCURY_ISA_VERSION
	.align		4
        /*00c4*/ 	.byte	0x03, 0x5f
        /*00c6*/ 	.short	0x0101


	//----- nvinfo : EIATTR_INT_WARP_WIDE_INSTR_OFFSETS
	.align		4
        /*00c8*/ 	.byte	0x04, 0x31
        /*00ca*/ 	.short	(.L_31 - .L_30)


	//   ....[0]....
.L_30:
        /*00cc*/ 	.word	0x000012f0


	//   ....[1]....
        /*00d0*/ 	.word	0x00001310


	//   ....[2]....
        /*00d4*/ 	.word	0x00001320


	//   ....[3]....
        /*00d8*/ 	.word	0x00001400


	//   ....[4]....
        /*00dc*/ 	.word	0x00001660


	//   ....[5]....
        /*00e0*/ 	.word	0x00001670


	//   ....[6]....
        /*00e4*/ 	.word	0x00001700


	//   ....[7]....
        /*00e8*/ 	.word	0x00001710


	//   ....[8]....
        /*00ec*/ 	.word	0x00001c80


	//   ....[9]....
        /*00f0*/ 	.word	0x00001c90


	//----- nvinfo : EIATTR_COOP_GROUP_MASK_REGIDS
	.align		4
.L_31:
        /*00f4*/ 	.byte	0x04, 0x29
        /*00f6*/ 	.short	(.L_33 - .L_32)


	//   ....[0]....
.L_32:
        /*00f8*/ 	.word	0xffffffff


	//   ....[1]....
        /*00fc*/ 	.word	0xffffffff


	//   ....[2]....
        /*0100*/ 	.word	0xffffffff


	//----- nvinfo : EIATTR_COOP_GROUP_INSTR_OFFSETS
	.align		4
.L_33:
        /*0104*/ 	.byte	0x04, 0x28
        /*0106*/ 	.short	(.L_35 - .L_34)


	//   ....[0]....
.L_34:
        /*0108*/ 	.word	0x00000150


	//   ....[1]....
        /*010c*/ 	.word	0x00000700


	//   ....[2]....
        /*0110*/ 	.word	0x00000cf0


	//----- nvinfo : EIATTR_MBARRIER_INSTR_OFFSETS
	.align		4
.L_35:
        /*0114*/ 	.byte	0x04, 0x39
        /*0116*/ 	.short	(.L_37 - .L_36)


	//   ....[0]....
.L_36:
        /*0118*/ 	.word	0x00001430
        /*011c*/ 	.word	0x000000ff
        /*0120*/ 	.word	0x00018000
        /*0124*/ 	.short	0x0100
        /*0126*/ 	.byte	0x10
	.zero		1


	//   ....[1]....
        /*0128*/ 	.word	0x00001450
        /*012c*/ 	.word	0x000000ff
        /*0130*/ 	.word	0x00018008
        /*0134*/ 	.short	0x0100
        /*0136*/ 	.byte	0x10
	.zero		1


	//   ....[2]....
        /*0138*/ 	.word	0x00001480
        /*013c*/ 	.word	0x000000ff
        /*0140*/ 	.word	0x00018010
        /*0144*/ 	.short	0x0100
        /*0146*/ 	.byte	0x10
	.zero		1


	//   ....[3]....
        /*0148*/ 	.word	0x00001830
        /*014c*/ 	.word	0x000000ff
        /*0150*/ 	.word	0x00018000
        /*0154*/ 	.short	0x010a
        /*0156*/ 	.byte	0x21
	.zero		1


	//   ....[4]....
        /*0158*/ 	.word	0x00001bc0
        /*015c*/ 	.word	0x000000ff
        /*0160*/ 	.word	0x00018000
        /*0164*/ 	.short	0x0108
        /*0166*/ 	.byte	0x10
	.zero		1


	//   ....[5]....
        /*0168*/ 	.word	0x00001c60
        /*016c*/ 	.word	0x000000ff
        /*0170*/ 	.word	0x00018008
        /*0174*/ 	.short	0x0108
        /*0176*/ 	.byte	0x10
	.zero		1


	//   ....[6]....
        /*0178*/ 	.word	0x00001cc0
        /*017c*/ 	.word	0x000000ff
        /*0180*/ 	.word	0x00018010
        /*0184*/ 	.short	0x0108
        /*0186*/ 	.byte	0x10
	.zero		1


	//   ....[7]....
        /*0188*/ 	.word	0x00001d70
        /*018c*/ 	.word	0x000000ff
        /*0190*/ 	.word	0x00018000
        /*0194*/ 	.short	0x010a
        /*0196*/ 	.byte	0x21
	.zero		1


	//----- nvinfo : EIATTR_NUM_MBARRIERS
	.align		4
.L_37:
        /*0198*/ 	.byte	0x03, 0x38
        /*019a*/ 	.short	0x0003


	//----- nvinfo : EIATTR_EXIT_INSTR_OFFSETS
	.align		4
        /*019c*/ 	.byte	0x04, 0x1c
        /*019e*/ 	.short	(.L_39 - .L_38)


	//   ....[0]....
.L_38:
        /*01a0*/ 	.word	0x00001d60


	//----- nvinfo : EIATTR_REQNTID
	.align		4
.L_39:
        /*01a4*/ 	.byte	0x04, 0x10
        /*01a6*/ 	.short	(.L_41 - .L_40)
.L_40:
        /*01a8*/ 	.word	0x00000100
        /*01ac*/ 	.word	0x00000001
        /*01b0*/ 	.word	0x00000001


	//----- nvinfo : EIATTR_CRS_STACK_SIZE
	.align		4
.L_41:
        /*01b4*/ 	.byte	0x04, 0x1e
        /*01b6*/ 	.short	(.L_43 - .L_42)
.L_42:
        /*01b8*/ 	.word	0x00000000


	//----- nvinfo : EIATTR_CBANK_PARAM_SIZE
	.align		4
.L_43:
        /*01bc*/ 	.byte	0x03, 0x19
        /*01be*/ 	.short	0x0050


	//----- nvinfo : EIATTR_PARAM_CBANK
	.align		4
        /*01c0*/ 	.byte	0x04, 0x0a
        /*01c2*/ 	.short	(.L_45 - .L_44)
	.align		4
.L_44:
        /*01c4*/ 	.word	index@(.nv.constant0.gluon_wgmma)
        /*01c8*/ 	.short	0x0210
        /*01ca*/ 	.short	0x0050


	//----- nvinfo : EIATTR_SW_WAR
	.align		4
.L_45:
        /*01cc*/ 	.byte	0x04, 0x36
        /*01ce*/ 	.short	(.L_47 - .L_46)
.L_46:
        /*01d0*/ 	.word	0x00000008
.L_47:


//--------------------- .nv.callgraph             --------------------------
	.section	.nv.callgraph,"",@"SHT_CUDA_CALLGRAPH"
	.align	4
	.sectionentsize	8
	.align		4
        /*0000*/ 	.word	0x00000000
	.align		4
        /*0004*/ 	.word	0xffffffff
	.align		4
        /*0008*/ 	.word	0x00000000
	.align		4
        /*000c*/ 	.word	0xfffffffe
	.align		4
        /*0010*/ 	.word	0x00000000
	.align		4
        /*0014*/ 	.word	0xfffffffd
	.align		4
        /*0018*/ 	.word	0x00000000
	.align		4
        /*001c*/ 	.word	0xfffffffc


//--------------------- .text.gluon_wgmma         --------------------------
	.section	.text.gluon_wgmma,"ax",@progbits
	.align	128
        .global         gluon_wgmma
        .type           gluon_wgmma,@function
        .size           gluon_wgmma,(.L_x_52 - gluon_wgmma)
        .other          gluon_wgmma,@"STO_CUDA_ENTRY STV_DEFAULT"
gluon_wgmma:
.text.gluon_wgmma:
[----:B------:R-:W-:Y:S01]  /*0000*/  LDC R1, c[0x0][0x28] ;  /* 0x00000a00ff017b82 */ /* 0x000fe20000000800 */
[----:B------:R-:W1:Y:S07]  /*0010*/  S2R R0, SR_TID.X ;  /* 0x0000000000007919 */ /* 0x000e6e0000002100 */
[----:B------:R-:W2:Y:S01]  /*0020*/  S2UR UR4, SR_CgaCtaId ;  /* 0x00000000000479c3 */ /* 0x000ea20000008800 */
[----:B------:R-:W-:Y:S01]  /*0030*/  UMOV UR16, 0x400 ;  /* 0x0000040000107882 */ /* 0x000fe20000000000 */
[----:B------:R-:W-:Y:S01]  /*0040*/  ULDC UR6, c[0x0][0xc] ;  /* 0x0000030000067ab9 */ /* 0x000fe20000000800 */
[----:B------:R-:W-:Y:S01]  /*0050*/  ULDC.64 UR28, c[0x0][0x250] ;  /* 0x00009400001c7ab9 */ /* 0x000fe20000000a00 */
[----:B------:R-:W-:Y:S04]  /*0060*/  BSSY B0, `(.L_x_0) ;  /* 0x000001f000007945 */ /* 0x000fe80003800000 */
[----:B------:R-:W3:Y:S08]  /*0070*/  LDC R2, c[0x0][0x228] ;  /* 0x00008a00ff027b82 */ /* 0x000ef00000000800 */
[----:B------:R-:W4:Y:S08]  /*0080*/  LDC R7, c[0x0][0x230] ;  /* 0x00008c00ff077b82 */ /* 0x000f300000000800 */
[----:B------:R-:W-:Y:S01]  /*0090*/  S2UR UR19, SR_CTAID.Y ;  /* 0x00000000001379c3 */ /* 0x000fe20000002600 */
[----:B--2---:R-:W-:-:S03]  /*00a0*/  ULEA UR16, UR4, UR16, 0x18 ;  /* 0x0000001004107291 */ /* 0x004fc6000f8ec03f */
[----:B------:R-:W-:Y:S01]  /*00b0*/  ULDC UR4, c[0x0][0x10] ;  /* 0x0000040000047ab9 */ /* 0x000fe20000000800 */
[----:B-1----:R-:W-:-:S03]  /*00c0*/  LOP3.LUT R6, R0, 0xff, RZ, 0xc0, !PT ;  /* 0x000000ff00067812 */ /* 0x002fc600078ec0ff */
[----:B------:R-:W1:Y:S01]  /*00d0*/  S2UR UR5, SR_CTAID.Z ;  /* 0x00000000000579c3 */ /* 0x000e620000002700 */
[----:B---3--:R-:W-:Y:S01]  /*00e0*/  VIADD R2, R2, 0xffffffff ;  /* 0xffffffff02027836 */ /* 0x008fe20000000000 */
[C---:B------:R-:W-:Y:S02]  /*00f0*/  ISETP.GE.U32.AND P0, PT, R6.reuse, 0x20, PT ;  /* 0x000000200600780c */ /* 0x040fe40003f06070 */
[C---:B------:R-:W-:Y:S02]  /*0100*/  ISETP.NE.U32.AND P2, PT, R6.reuse, RZ, PT ;  /* 0x000000ff0600720c */ /* 0x040fe40003f45070 */
[----:B------:R-:W-:Y:S02]  /*0110*/  LEA R8, R6, UR16, 0x2 ;  /* 0x0000001006087c11 */ /* 0x000fe4000f8e10ff */
[----:B------:R-:W2:Y:S01]  /*0120*/  S2UR UR30, SR_CTAID.X ;  /* 0x00000000001e79c3 */ /* 0x000ea20000002500 */
[----:B----4-:R-:W-:-:S06]  /*0130*/  VIADD R11, R7, 0xffffffff ;  /* 0xffffffff070b7836 */ /* 0x010fcc0000000000 */
[----:B------:R3:W-:Y:S01]  /*0140*/  @!P0 STS [R8], RZ ;  /* 0x000000ff08008388 */ /* 0x0007e20000000800 */
[----:B------:R-:W-:-:S03]  /*0150*/  NOP ;  /* 0x0000000000007918 */ /* 0x000fc60000000000 */
[----:B------:R3:W-:Y:S01]  /*0160*/  @!P2 STS [UR16+0x24], R2 ;  /* 0x00002402ff00a988 */ /* 0x0007e20008000810 */
[----:B-1----:R-:W-:-:S03]  /*0170*/  UIMAD UR4, UR5, UR4, UR19 ;  /* 0x00000004050472a4 */ /* 0x002fc6000f8e0213 */
[----:B------:R3:W-:Y:S01]  /*0180*/  @!P2 STS [UR16+0x20], R11 ;  /* 0x0000200bff00a988 */ /* 0x0007e20008000810 */
[----:B--2---:R-:W-:-:S04]  /*0190*/  UIMAD UR4, UR4, UR6, UR30 ;  /* 0x00000006040472a4 */ /* 0x004fc8000f8e021e */
[----:B------:R-:W-:-:S03]  /*01a0*/  UIMAD UR5, UR4, 0x180, URZ ;  /* 0x00000180040578a4 */ /* 0x000fc6000f8e023f */
[----:B------:R-:W-:Y:S01]  /*01b0*/  UMOV UR4, URZ ;  /* 0x0000003f00047c82 */ /* 0x000fe20008000000 */
[----:B------:R-:W-:-:S04]  /*01c0*/  UIADD3 UR24, UP0, UR5, UR28, URZ ;  /* 0x0000001c05187290 */ /* 0x000fc8000ff1e03f */
[----:B------:R-:W-:Y:S01]  /*01d0*/  ULEA.HI.X.SX32 UR25, UR5, UR29, 0x1, UP0 ;  /* 0x0000001d05197291 */ /* 0x000fe200080f0e3f */
[----:B---3--:R-:W-:Y:S11]  /*01e0*/  @P2 BRA `(.L_x_1) ;  /* 0x0000000000182947 */ /* 0x008ff60003800000 */
[----:B------:R-:W1:Y:S01]  /*01f0*/  LDS R3, [UR16+0x8] ;  /* 0x00000810ff037984 */ /* 0x000e620008000800 */
[----:B------:R-:W2:Y:S01]  /*0200*/  LDC.64 R12, c[0x0][0x210] ;  /* 0x00008400ff0c7b82 */ /* 0x000ea20000000a00 */
[----:B------:R-:W-:Y:S02]  /*0210*/  IMAD.MOV.U32 R4, RZ, RZ, 0x70 ;  /* 0x00000070ff047424 */ /* 0x000fe400078e00ff */
[----:B--2---:R2:W-:Y:S03]  /*0220*/  STS.64 [UR16], R12 ;  /* 0x0000000cff007988 */ /* 0x0045e60008000a10 */
[----:B-1----:R-:W-:-:S05]  /*0230*/  LOP3.LUT R3, R3, 0x10, R4, 0xd8, !PT ;  /* 0x0000001003037812 */ /* 0x002fca00078ed804 */
[----:B------:R2:W-:Y:S02]  /*0240*/  STS [UR16+0x8], R3 ;  /* 0x00000803ff007988 */ /* 0x0005e40008000810 */
.L_x_1:
[----:B------:R-:W-:Y:S05]  /*0250*/  BSYNC B0 ;  /* 0x0000000000007941 */ /* 0x000fea0003800000 */
.L_x_0:
[----:B------:R-:W-:Y:S04]  /*0260*/  BSSY B0, `(.L_x_2) ;  /* 0x000000a000007945 */ /* 0x000fe80003800000 */
[----:B------:R-:W-:Y:S05]  /*0270*/  @P2 BRA `(.L_x_3) ;  /* 0x0000000000202947 */ /* 0x000fea0003800000 */
[----:B--2---:R-:W1:Y:S01]  /*0280*/  LDS R3, [UR16+0x34] ;  /* 0x00003410ff037984 */ /* 0x004e620008000800 */
[----:B------:R-:W-:Y:S02]  /*0290*/  IMAD.MOV.U32 R4, RZ, RZ, 0x3f000000 ;  /* 0x3f000000ff047424 */ /* 0x000fe400078e00ff */
[----:B------:R-:W-:Y:S01]  /*02a0*/  @!P2 IMAD.MOV.U32 R5, RZ, RZ, 0x3f ;  /* 0x0000003fff05a424 */ /* 0x000fe200078e00ff */
[----:B------:R-:W2:Y:S02]  /*02b0*/  @!P2 LDS R10, [UR16+0x38] ;  /* 0x00003810ff0aa984 */ /* 0x000ea40008000800 */
[----:B-1----:R-:W-:Y:S02]  /*02c0*/  LOP3.LUT R3, R3, 0xff000000, R4, 0xb8, !PT ;  /* 0xff00000003037812 */ /* 0x002fe400078eb804 */
[----:B--2---:R-:W-:-:S03]  /*02d0*/  @!P2 LOP3.LUT R4, R10, 0xff, R5, 0xb8, !PT ;  /* 0x000000ff0a04a812 */ /* 0x004fc600078eb805 */
[----:B------:R1:W-:Y:S04]  /*02e0*/  STS [UR16+0x34], R3 ;  /* 0x00003403ff007988 */ /* 0x0003e80008000810 */
[----:B------:R1:W-:Y:S02]  /*02f0*/  @!P2 STS [UR16+0x38], R4 ;  /* 0x00003804ff00a988 */ /* 0x0003e40008000810 */
.L_x_3:
[----:B------:R-:W-:Y:S05]  /*0300*/  BSYNC B0 ;  /* 0x0000000000007941 */ /* 0x000fea0003800000 */
.L_x_2:
[----:B------:R-:W-:Y:S04]  /*0310*/  BSSY B0, `(.L_x_4) ;  /* 0x000000e000007945 */ /* 0x000fe80003800000 */
[----:B------:R-:W-:Y:S05]  /*0320*/  @P2 BRA `(.L_x_5) ;  /* 0x0000000000302947 */ /* 0x000fea0003800000 */
[----:B-1----:R-:W1:Y:S01]  /*0330*/  LDS R4, [UR16+0x34] ;  /* 0x00003410ff047984 */ /* 0x002e620008000800 */
[----:B--2---:R-:W2:Y:S03]  /*0340*/  LDC.64 R12, c[0x0][0x238] ;  /* 0x00008e00ff0c7b82 */ /* 0x004ea60000000a00 */
[----:B------:R-:W3:Y:S01]  /*0350*/  LDS R3, [UR16+0x1c] ;  /* 0x00001c10ff037984 */ /* 0x000ee20008000800 */
[C---:B--2---:R-:W-:Y:S01]  /*0360*/  SHF.L.U64.HI R10, R12.reuse, 0x1, R13 ;  /* 0x000000010c0a7819 */ /* 0x044fe2000001020d */
[----:B------:R-:W-:-:S03]  /*0370*/  IMAD.SHL.U32 R5, R12, 0x2, RZ ;  /* 0x000000020c057824 */ /* 0x000fc600078e00ff */
[--C-:B------:R-:W-:Y:S02]  /*0380*/  SHF.R.U32.HI R12, RZ, 0x4, R10.reuse ;  /* 0x00000004ff0c7819 */ /* 0x100fe4000001160a */
[----:B------:R-:W-:-:S05]  /*0390*/  SHF.R.U64 R5, R5, 0x4, R10 ;  /* 0x0000000405057819 */ /* 0x000fca000000120a */
[----:B------:R4:W-:Y:S01]  /*03a0*/  STS [UR16+0xc], R5 ;  /* 0x00000c05ff007988 */ /* 0x0009e20008000810 */
[----:B-1----:R-:W-:Y:S02]  /*03b0*/  LOP3.LUT R4, R4, 0x7, RZ, 0xb8, !PT ;  /* 0x0000000704047812 */ /* 0x002fe400078eb8ff */
[----:B---3--:R-:W-:-:S03]  /*03c0*/  LOP3.LUT R3, R3, 0xf, R12, 0xb8, !PT ;  /* 0x0000000f03037812 */ /* 0x008fc600078eb80c */
[----:B------:R4:W-:Y:S04]  /*03d0*/  STS [UR16+0x34], R4 ;  /* 0x00003404ff007988 */ /* 0x0009e80008000810 */
[----:B------:R4:W-:Y:S02]  /*03e0*/  STS [UR16+0x1c], R3 ;  /* 0x00001c03ff007988 */ /* 0x0009e40008000810 */
.L_x_5:
[----:B------:R-:W-:Y:S05]  /*03f0*/  BSYNC B0 ;  /* 0x0000000000007941 */ /* 0x000fea0003800000 */
.L_x_4:
[----:B------:R-:W-:Y:S04]  /*0400*/  BSSY B1, `(.L_x_6) ;  /* 0x000001a000017945 */ /* 0x000fe80003800000 */
[----:B------:R-:W-:Y:S04]  /*0410*/  BSSY B0, `(.L_x_7) ;  /* 0x0000015000007945 */ /* 0x000fe80003800000 */
[----:B------:R-:W-:Y:S05]  /*0420*/  @P2 BRA `(.L_x_8) ;  /* 0x0000000000202947 */ /* 0x000fea0003800000 */
[----:B-12-4-:R-:W1:Y:S02]  /*0430*/  LDS R3, [UR16+0x34] ;  /* 0x00003410ff037984 */ /* 0x016e640008000800 */
[----:B-1----:R-:W-:-:S05]  /*0440*/  LOP3.LUT R3, R3, 0x38, RZ, 0xb8, !PT ;  /* 0x0000003803037812 */ /* 0x002fca00078eb8ff */
[----:B------:R1:W-:Y:S01]  /*0450*/  STS [UR16+0x34], R3 ;  /* 0x00003403ff007988 */ /* 0x0003e20008000810 */
[----:B------:R-:W-:Y:S05]  /*0460*/  @P2 BRA `(.L_x_9) ;  /* 0x0000000000202947 */ /* 0x000fea0003800000 */
[----:B-1----:R-:W1:Y:S01]  /*0470*/  LDS R3, [UR16+0x8] ;  /* 0x00000810ff037984 */ /* 0x002e620008000800 */
[----:B------:R-:W-:-:S05]  /*0480*/  IMAD.MOV.U32 R4, RZ, RZ, 0x780 ;  /* 0x00000780ff047424 */ /* 0x000fca00078e00ff */
[----:B-1----:R-:W-:-:S05]  /*0490*/  LOP3.LUT R3, R3, 0x300, R4, 0xd8, !PT ;  /* 0x0000030003037812 */ /* 0x002fca00078ed804 */
[----:B------:R3:W-:Y:S02]  /*04a0*/  STS [UR16+0x8], R3 ;  /* 0x00000803ff007988 */ /* 0x0007e40008000810 */
.L_x_8:
[----:B------:R-:W-:Y:S05]  /*04b0*/  @P2 BRA `(.L_x_10) ;  /* 0x0000000000282947 */ /* 0x000fea0003800000 */
[----:B-1234-:R-:W1:Y:S02]  /*04c0*/  LDS R3, [UR16+0x8] ;  /* 0x00000810ff037984 */ /* 0x01ee640008000800 */
[----:B-1----:R-:W-:-:S05]  /*04d0*/  LOP3.LUT R3, R3, 0x1800, RZ, 0xb8, !PT ;  /* 0x0000180003037812 */ /* 0x002fca00078eb8ff */
[----:B------:R2:W-:Y:S02]  /*04e0*/  STS [UR16+0x8], R3 ;  /* 0x00000803ff007988 */ /* 0x0005e40008000810 */
.L_x_9:
[----:B------:R-:W-:Y:S05]  /*04f0*/  @P2 BREAK B0 ;  /* 0x0000000000002942 */ /* 0x000fea0003800000 */
[----:B------:R-:W-:Y:S05]  /*0500*/  @P2 BRA `(.L_x_11) ;  /* 0x0000000000242947 */ /* 0x000fea0003800000 */
[----:B------:R-:W3:Y:S01]  /*0510*/  LDS R4, [UR16+0x8] ;  /* 0x00000810ff047984 */ /* 0x000ee20008000800 */
[----:B-12---:R-:W-:-:S05]  /*0520*/  IMAD.MOV.U32 R3, RZ, RZ, 0x6000 ;  /* 0x00006000ff037424 */ /* 0x006fca00078e00ff */
[----:B---3--:R-:W-:-:S04]  /*0530*/  LOP3.LUT R3, R4, 0x6000, R3, 0xd8, !PT ;  /* 0x0000600004037812 */ /* 0x008fc800078ed803 */
[----:B------:R-:W-:-:S05]  /*0540*/  LOP3.LUT R3, R3, 0x400000, RZ, 0xb8, !PT ;  /* 0x0040000003037812 */ /* 0x000fca00078eb8ff */
[----:B------:R5:W-:Y:S02]  /*0550*/  STS [UR16+0x8], R3 ;  /* 0x00000803ff007988 */ /* 0x000be40008000810 */
.L_x_10:
[----:B------:R-:W-:Y:S05]  /*0560*/  BSYNC B0 ;  /* 0x0000000000007941 */ /* 0x000fea0003800000 */
.L_x_7:
[----:B-12345:R-:W1:Y:S02]  /*0570*/  @!P2 LDS R3, [UR16+0x8] ;  /* 0x00000810ff03a984 */ /* 0x03ee640008000800 */
[----:B-1----:R-:W-:-:S05]  /*0580*/  @!P2 LOP3.LUT R3, R3, 0x8000, RZ, 0xb8, !PT ;  /* 0x000080000303a812 */ /* 0x002fca00078eb8ff */
[----:B------:R3:W-:Y:S02]  /*0590*/  @!P2 STS [UR16+0x8], R3 ;  /* 0x00000803ff00a988 */ /* 0x0007e40008000810 */
.L_x_11:
[----:B------:R-:W-:Y:S05]  /*05a0*/  BSYNC B1 ;  /* 0x0000000000017941 */ /* 0x000fea0003800000 */
.L_x_6:
[----:B------:R-:W-:Y:S05]  /*05b0*/  WARPSYNC.ALL ;  /* 0x0000000000007948 */ /* 0x000fea0003800000 */
[----:B------:R-:W-:Y:S05]  /*05c0*/  @P0 BRA `(.L_x_12) ;  /* 0x0000000000280947 */ /* 0x000fea0003800000 */
[----:B-123--:R-:W1:Y:S01]  /*05d0*/  S2R R3, SR_LANEID ;  /* 0x0000000000037919 */ /* 0x00ee620000000000 */
[----:B------:R-:W-:Y:S05]  /*05e0*/  WARPSYNC.ALL ;  /* 0x0000000000007948 */ /* 0x000fea0003800000 */
[----:B-1----:R-:W-:-:S05]  /*05f0*/  IMAD.SHL.U32 R3, R3, 0x4, RZ ;  /* 0x0000000403037824 */ /* 0x002fca00078e00ff */
[----:B------:R-:W1:Y:S01]  /*0600*/  LDS R9, [R3+UR16] ;  /* 0x0000001003097984 */ /* 0x000e620008000800 */
[----:B------:R-:W-:-:S05]  /*0610*/  IADD3 R4, P1, R3, UR24, RZ ;  /* 0x0000001803047c10 */ /* 0x000fca000ff3e0ff */
[----:B------:R-:W-:-:S05]  /*0620*/  IMAD.X R5, RZ, RZ, UR25, P1 ;  /* 0x00000019ff057e24 */ /* 0x000fca00088e06ff */
[----:B-1----:R4:W5:Y:S01]  /*0630*/  ATOMG.E.EXCH.STRONG.GPU PT, RZ, [R4], R9 ;  /* 0x0000000904ff73a8 */ /* 0x00296200041ee100 */
[----:B------:R-:W-:-:S04]  /*0640*/  DEPBAR {5,4,3,2,1,0} ;  /* 0x0000003f0000791a */ /* 0x000fc80000000000 */
[----:B------:R4:W-:Y:S01]  /*0650*/  UTMACCTL.IV [UR24] ;  /* 0x00000000180079b9 */ /* 0x0009e20008000000 */
[----:B------:R-:W-:Y:S01]  /*0660*/  NOP ;  /* 0x0000000000007918 */ /* 0x000fe20000000000 */
.L_x_12:
[----:B------:R-:W-:Y:S05]  /*0670*/  @P0 BRA `(.L_x_13) ;  /* 0x00000000000c0947 */ /* 0x000fea0003800000 */
[----:B------:R0:W-:Y:S01]  /*0680*/  UTMACMDFLUSH ;  /* 0x00000000000079b7 */ /* 0x0001e20000000000 */
[----:B------:R-:W-:Y:S05]  /*0690*/  @P0 BRA `(.L_x_13) ;  /* 0x0000000000040947 */ /* 0x000fea0003800000 */
[----:B------:R-:W-:-:S04]  /*06a0*/  DEPBAR.LE SB0, 0x0 ;  /* 0x000080000000791a */ /* 0x000fc80000000000 */
.L_x_13:
[----:B------:R-:W-:Y:S05]  /*06b0*/  WARPSYNC.ALL ;  /* 0x0000000000007948 */ /* 0x000fea0003800000 */
[----:B-----5:R-:W-:Y:S06]  /*06c0*/  BAR.SYNC.DEFER_BLOCKING 0x0 ;  /* 0x0000000000007b1d */ /* 0x020fec0000010000 */
[----:B------:R-:W-:Y:S02]  /*06d0*/  BSSY B1, `(.L_x_14) ;  /* 0x000000b000017945 */ /* 0x000fe40003800000 */
[----:B------:R-:W-:Y:S06]  /*06e0*/  BAR.SYNC.DEFER_BLOCKING 0x0 ;  /* 0x0000000000007b1d */ /* 0x000fec0000010000 */
[----:B------:R5:W-:Y:S01]  /*06f0*/  @!P0 STS [R8], RZ ;  /* 0x000000ff08008388 */ /* 0x000be20000000800 */
[----:B------:R-:W-:Y:S01]  /*0700*/  NOP ;  /* 0x0000000000007918 */ /* 0x000fe20000000000 */
[----:B------:R-:W-:Y:S05]  /*0710*/  @P2 BRA `(.L_x_15) ;  /* 0x0000000000182947 */ /* 0x000fea0003800000 */
[----:B-123--:R-:W1:Y:S01]  /*0720*/  LDS R3, [UR16+0x8] ;  /* 0x00000810ff037984 */ /* 0x00ee620008000800 */
[----:B------:R-:W2:Y:S01]  /*0730*/  LDC.64 R12, c[0x0][0x218] ;  /* 0x00008600ff0c7b82 */ /* 0x000ea20000000a00 */
[----:B----4-:R-:W-:Y:S02]  /*0740*/  IMAD.MOV.U32 R4, RZ, RZ, 0x70 ;  /* 0x00000070ff047424 */ /* 0x010fe400078e00ff */
[----:B--2---:R2:W-:Y:S03]  /*0750*/  STS.64 [UR16], R12 ;  /* 0x0000000cff007988 */ /* 0x0045e60008000a10 */
[----:B-1----:R-:W-:-:S05]  /*0760*/  LOP3.LUT R3, R3, 0x10, R4, 0xd8, !PT ;  /* 0x0000001003037812 */ /* 0x002fca00078ed804 */
[----:B------:R2:W-:Y:S02]  /*0770*/  STS [UR16+0x8], R3 ;  /* 0x00000803ff007988 */ /* 0x0005e40008000810 */
.L_x_15:
[----:B----4-:R-:W-:Y:S05]  /*0780*/  BSYNC B1 ;  /* 0x0000000000017941 */ /* 0x010fea0003800000 */
.L_x_14:
[----:B------:R-:W-:Y:S04]  /*0790*/  BSSY B2, `(.L_x_16) ;  /* 0x000000f000027945 */ /* 0x000fe80003800000 */
[----:B------:R-:W-:Y:S04]  /*07a0*/  BSSY B1, `(.L_x_17) ;  /* 0x000000c000017945 */ /* 0x000fe80003800000 */
[----:B------:R-:W-:Y:S05]  /*07b0*/  @P2 BRA `(.L_x_18) ;  /* 0x0000000000282947 */ /* 0x000fea0003800000 */
[----:B-123--:R-:W1:Y:S01]  /*07c0*/  LDS R3, [UR16+0x34] ;  /* 0x00003410ff037984 */ /* 0x00ee620008000800 */
[----:B------:R-:W-:Y:S01]  /*07d0*/  IMAD.MOV.U32 R4, RZ, RZ, 0x3f000000 ;  /* 0x3f000000ff047424 */ /* 0x000fe200078e00ff */
[----:B------:R-:W-:Y:S05]  /*07e0*/  @P2 BREAK B1 ;  /* 0x0000000000012942 */ /* 0x000fea0003800000 */
[----:B-1----:R-:W-:-:S05]  /*07f0*/  LOP3.LUT R3, R3, 0xff000000, R4, 0xb8, !PT ;  /* 0xff00000003037812 */ /* 0x002fca00078eb804 */
[----:B------:R1:W-:Y:S01]  /*0800*/  STS [UR16+0x34], R3 ;  /* 0x00003403ff007988 */ /* 0x0003e20008000810 */
[----:B------:R-:W-:Y:S05]  /*0810*/  @P2 BRA `(.L_x_19) ;  /* 0x0000000000182947 */ /* 0x000fea0003800000 */
[----:B-1----:R-:W1:Y:S01]  /*0820*/  LDS R3, [UR16+0x38] ;  /* 0x00003810ff037984 */ /* 0x002e620008000800 */
[----:B------:R-:W-:-:S05]  /*0830*/  IMAD.MOV.U32 R4, RZ, RZ, 0x3f ;  /* 0x0000003fff047424 */ /* 0x000fca00078e00ff */
[----:B-1----:R-:W-:-:S05]  /*0840*/  LOP3.LUT R3, R3, 0xff, R4, 0xb8, !PT ;  /* 0x000000ff03037812 */ /* 0x002fca00078eb804 */
[----:B------:R4:W-:Y:S02]  /*0850*/  STS [UR16+0x38], R3 ;  /* 0x00003803ff007988 */ /* 0x0009e40008000810 */
.L_x_18:
[----:B------:R-:W-:Y:S05]  /*0860*/  BSYNC B1 ;  /* 0x0000000000017941 */ /* 0x000fea0003800000 */
.L_x_17:
[----:B------:R1:W-:Y:S02]  /*0870*/  @!P2 STS [UR16+0x20], R11 ;  /* 0x0000200bff00a988 */ /* 0x0003e40008000810 */
.L_x_19:
[----:B------:R-:W-:Y:S05]  /*0880*/  BSYNC B2 ;  /* 0x0000000000027941 */ /* 0x000fea0003800000 */
.L_x_16:
[----:B------:R-:W-:Y:S05]  /*0890*/  WARPSYNC.ALL ;  /* 0x0000000000007948 */ /* 0x000fea0003800000 */
[----:B-1234-:R-:W1:Y:S01]  /*08a0*/  LDC R3, c[0x0][0x22c] ;  /* 0x00008b00ff037b82 */ /* 0x01ee620000000800 */
[----:B------:R-:W-:Y:S01]  /*08b0*/  BSSY B2, `(.L_x_20) ;  /* 0x0000010000027945 */ /* 0x000fe20003800000 */
[----:B-1----:R-:W-:-:S05]  /*08c0*/  VIADD R3, R3, 0xffffffff ;  /* 0xffffffff03037836 */ /* 0x002fca0000000000 */
[----:B------:R1:W-:Y:S01]  /*08d0*/  @!P2 STS [UR16+0x24], R3 ;  /* 0x00002403ff00a988 */ /* 0x0003e20008000810 */
[----:B------:R-:W-:Y:S05]  /*08e0*/  @P2 BRA `(.L_x_21) ;  /* 0x0000000000302947 */ /* 0x000fea0003800000 */
[----:B------:R-:W2:Y:S01]  /*08f0*/  LDS R5, [UR16+0x34] ;  /* 0x00003410ff057984 */ /* 0x000ea20008000800 */
[----:B------:R-:W3:Y:S03]  /*0900*/  LDC.64 R12, c[0x0][0x240] ;  /* 0x00009000ff0c7b82 */ /* 0x000ee60000000a00 */
[----:B------:R-:W4:Y:S01]  /*0910*/  LDS R4, [UR16+0x1c] ;  /* 0x00001c10ff047984 */ /* 0x000f220008000800 */
[C---:B---3--:R-:W-:Y:S01]  /*0920*/  SHF.L.U64.HI R10, R12.reuse, 0x1, R13 ;  /* 0x000000010c0a7819 */ /* 0x048fe2000001020d */
[----:B------:R-:W-:-:S03]  /*0930*/  IMAD.SHL.U32 R9, R12, 0x2, RZ ;  /* 0x000000020c097824 */ /* 0x000fc600078e00ff */
[--C-:B------:R-:W-:Y:S02]  /*0940*/  SHF.R.U32.HI R11, RZ, 0x4, R10.reuse ;  /* 0x00000004ff0b7819 */ /* 0x100fe4000001160a */
[----:B------:R-:W-:-:S05]  /*0950*/  SHF.R.U64 R9, R9, 0x4, R10 ;  /* 0x0000000409097819 */ /* 0x000fca000000120a */
[----:B------:R3:W-:Y:S01]  /*0960*/  STS [UR16+0xc], R9 ;  /* 0x00000c09ff007988 */ /* 0x0007e20008000810 */
[----:B--2---:R-:W-:Y:S02]  /*0970*/  LOP3.LUT R5, R5, 0x7, RZ, 0xb8, !PT ;  /* 0x0000000705057812 */ /* 0x004fe400078eb8ff */
[----:B----4-:R-:W-:-:S03]  /*0980*/  LOP3.LUT R4, R4, 0xf, R11, 0xb8, !PT ;  /* 0x0000000f04047812 */ /* 0x010fc600078eb80b */
[----:B------:R3:W-:Y:S04]  /*0990*/  STS [UR16+0x34], R5 ;  /* 0x00003405ff007988 */ /* 0x0007e80008000810 */
[----:B------:R3:W-:Y:S02]  /*09a0*/  STS [UR16+0x1c], R4 ;  /* 0x00001c04ff007988 */ /* 0x0007e40008000810 */
.L_x_21:
[----:B------:R-:W-:Y:S05]  /*09b0*/  BSYNC B2 ;  /* 0x0000000000027941 */ /* 0x000fea0003800000 */
.L_x_20:
[----:B------:R-:W-:Y:S04]  /*09c0*/  BSSY B3, `(.L_x_22) ;  /* 0x000001a000037945 */ /* 0x000fe80003800000 */
[----:B------:R-:W-:Y:S04]  /*09d0*/  BSSY B2, `(.L_x_23) ;  /* 0x0000015000027945 */ /* 0x000fe80003800000 */
[----:B------:R-:W-:Y:S05]  /*09e0*/  @P2 BRA `(.L_x_24) ;  /* 0x0000000000202947 */ /* 0x000fea0003800000 */
[----:B---3--:R-:W2:Y:S02]  /*09f0*/  LDS R4, [UR16+0x34] ;  /* 0x00003410ff047984 */ /* 0x008ea40008000800 */
[----:B--2---:R-:W-:-:S05]  /*0a00*/  LOP3.LUT R4, R4, 0x38, RZ, 0xb8, !PT ;  /* 0x0000003804047812 */ /* 0x004fca00078eb8ff */
[----:B------:R2:W-:Y:S01]  /*0a10*/  STS [UR16+0x34], R4 ;  /* 0x00003404ff007988 */ /* 0x0005e20008000810 */
[----:B------:R-:W-:Y:S05]  /*0a20*/  @P2 BRA `(.L_x_25) ;  /* 0x0000000000202947 */ /* 0x000fea0003800000 */
[----:B--2---:R-:W2:Y:S01]  /*0a30*/  LDS R4, [UR16+0x8] ;  /* 0x00000810ff047984 */ /* 0x004ea20008000800 */
[----:B------:R-:W-:-:S05]  /*0a40*/  IMAD.MOV.U32 R5, RZ, RZ, 0x780 ;  /* 0x00000780ff057424 */ /* 0x000fca00078e00ff */
[----:B--2---:R-:W-:-:S05]  /*0a50*/  LOP3.LUT R4, R4, 0x300, R5, 0xd8, !PT ;  /* 0x0000030004047812 */ /* 0x004fca00078ed805 */
[----:B------:R2:W-:Y:S02]  /*0a60*/  STS [UR16+0x8], R4 ;  /* 0x00000804ff007988 */ /* 0x0005e40008000810 */
.L_x_24:
[----:B------:R-:W-:Y:S05]  /*0a70*/  @P2 BRA `(.L_x_26) ;  /* 0x0000000000282947 */ /* 0x000fea0003800000 */
[----:B--23--:R-:W2:Y:S02]  /*0a80*/  LDS R4, [UR16+0x8] ;  /* 0x00000810ff047984 */ /* 0x00cea40008000800 */
[----:B--2---:R-:W-:-:S05]  /*0a90*/  LOP3.LUT R4, R4, 0x1800, RZ, 0xb8, !PT ;  /* 0x0000180004047812 */ /* 0x004fca00078eb8ff */
[----:B------:R3:W-:Y:S02]  /*0aa0*/  STS [UR16+0x8], R4 ;  /* 0x00000804ff007988 */ /* 0x0007e40008000810 */
.L_x_25:
[----:B------:R-:W-:Y:S05]  /*0ab0*/  @P2 BREAK B2 ;  /* 0x0000000000022942 */ /* 0x000fea0003800000 */
[----:B------:R-:W-:Y:S05]  /*0ac0*/  @P2 BRA `(.L_x_27) ;  /* 0x0000000000242947 */ /* 0x000fea0003800000 */
[----:B--23--:R-:W2:Y:S01]  /*0ad0*/  LDS R4, [UR16+0x8] ;  /* 0x00000810ff047984 */ /* 0x00cea20008000800 */
[----:B------:R-:W-:-:S05]  /*0ae0*/  IMAD.MOV.U32 R5, RZ, RZ, 0x6000 ;  /* 0x00006000ff057424 */ /* 0x000fca00078e00ff */
[----:B--2---:R-:W-:-:S04]  /*0af0*/  LOP3.LUT R4, R4, 0x6000, R5, 0xd8, !PT ;  /* 0x0000600004047812 */ /* 0x004fc800078ed805 */
[----:B------:R-:W-:-:S05]  /*0b00*/  LOP3.LUT R4, R4, 0x400000, RZ, 0xb8, !PT ;  /* 0x0040000004047812 */ /* 0x000fca00078eb8ff */
[----:B------:R4:W-:Y:S02]  /*0b10*/  STS [UR16+0x8], R4 ;  /* 0x00000804ff007988 */ /* 0x0009e40008000810 */
.L_x_26:
[----:B------:R-:W-:Y:S05]  /*0b20*/  BSYNC B2 ;  /* 0x0000000000027941 */ /* 0x000fea0003800000 */
.L_x_23:
[----:B--234-:R-:W2:Y:S02]  /*0b30*/  @!P2 LDS R4, [UR16+0x8] ;  /* 0x00000810ff04a984 */ /* 0x01cea40008000800 */
[----:B--2---:R-:W-:-:S05]  /*0b40*/  @!P2 LOP3.LUT R4, R4, 0x8000, RZ, 0xb8, !PT ;  /* 0x000080000404a812 */ /* 0x004fca00078eb8ff */
[----:B------:R4:W-:Y:S02]  /*0b50*/  @!P2 STS [UR16+0x8], R4 ;  /* 0x00000804ff00a988 */ /* 0x0009e40008000810 */
.L_x_27:
[----:B------:R-:W-:Y:S05]  /*0b60*/  BSYNC B3 ;  /* 0x0000000000037941 */ /* 0x000fea0003800000 */
.L_x_22:
[----:B------:R-:W-:Y:S05]  /*0b70*/  WARPSYNC.ALL ;  /* 0x0000000000007948 */ /* 0x000fea0003800000 */
[----:B------:R-:W-:-:S04]  /*0b80*/  UIADD3 UR27, UR5, 0x80, URZ ;  /* 0x00000080051b7890 */ /* 0x000fc8000fffe03f */
[----:B------:R-:W-:-:S04]  /*0b90*/  UIADD3 UR26, UP0, UR27, UR28, URZ ;  /* 0x0000001c1b1a7290 */ /* 0x000fc8000ff1e03f */
[----:B------:R-:W-:Y:S01]  /*0ba0*/  ULEA.HI.X.SX32 UR27, UR27, UR29, 0x1, UP0 ;  /* 0x0000001d1b1b7291 */ /* 0x000fe200080f0e3f */
[----:B------:R-:W-:Y:S11]  /*0bb0*/  @P0 BRA `(.L_x_28) ;  /* 0x0000000000280947 */ /* 0x000ff60003800000 */
[----:B--234-:R-:W2:Y:S01]  /*0bc0*/  S2R R4, SR_LANEID ;  /* 0x0000000000047919 */ /* 0x01cea20000000000 */
[----:B------:R-:W-:Y:S05]  /*0bd0*/  WARPSYNC.ALL ;  /* 0x0000000000007948 */ /* 0x000fea0003800000 */
[----:B--2---:R-:W-:-:S05]  /*0be0*/  IMAD.SHL.U32 R10, R4, 0x4, RZ ;  /* 0x00000004040a7824 */ /* 0x004fca00078e00ff */
[----:B------:R-:W2:Y:S01]  /*0bf0*/  LDS R9, [R10+UR16] ;  /* 0x000000100a097984 */ /* 0x000ea20008000800 */
[----:B------:R-:W-:-:S05]  /*0c00*/  IADD3 R4, P1, R10, UR26, RZ ;  /* 0x0000001a0a047c10 */ /* 0x000fca000ff3e0ff */
[----:B------:R-:W-:-:S05]  /*0c10*/  IMAD.X R5, RZ, RZ, UR27, P1 ;  /* 0x0000001bff057e24 */ /* 0x000fca00088e06ff */
[----:B--2---:R2:W3:Y:S01]  /*0c20*/  ATOMG.E.EXCH.STRONG.GPU PT, RZ, [R4], R9 ;  /* 0x0000000904ff73a8 */ /* 0x0044e200041ee100 */
[----:B------:R-:W-:-:S04]  /*0c30*/  DEPBAR {5,4,3,2,1,0} ;  /* 0x0000003f0000791a */ /* 0x000fc80000000000 */
[----:B------:R2:W-:Y:S01]  /*0c40*/  UTMACCTL.IV [UR26] ;  /* 0x000000001a0079b9 */ /* 0x0005e20008000000 */
[----:B------:R-:W-:Y:S01]  /*0c50*/  NOP ;  /* 0x0000000000007918 */ /* 0x000fe20000000000 */
.L_x_28:
[----:B------:R-:W-:Y:S05]  /*0c60*/  @P0 BRA `(.L_x_29) ;  /* 0x00000000000c0947 */ /* 0x000fea0003800000 */
[----:B------:R0:W-:Y:S01]  /*0c70*/  UTMACMDFLUSH ;  /* 0x00000000000079b7 */ /* 0x0001e20000000000 */
[----:B------:R-:W-:Y:S05]  /*0c80*/  @P0 BRA `(.L_x_29) ;  /* 0x0000000000040947 */ /* 0x000fea0003800000 */
[----:B------:R-:W-:-:S04]  /*0c90*/  DEPBAR.LE SB0, 0x0 ;  /* 0x000080000000791a */ /* 0x000fc80000000000 */
.L_x_29:
[----:B------:R-:W-:Y:S05]  /*0ca0*/  WARPSYNC.ALL ;  /* 0x0000000000007948 */ /* 0x000fea0003800000 */
[----:B---3--:R-:W-:Y:S06]  /*0cb0*/  BAR.SYNC.DEFER_BLOCKING 0x0 ;  /* 0x0000000000007b1d */ /* 0x008fec0000010000 */
[----:B------:R-:W-:Y:S02]  /*0cc0*/  BSSY B3, `(.L_x_30) ;  /* 0x000000b000037945 */ /* 0x000fe40003800000 */
[----:B------:R-:W-:Y:S06]  /*0cd0*/  BAR.SYNC.DEFER_BLOCKING 0x0 ;  /* 0x0000000000007b1d */ /* 0x000fec0000010000 */
[----:B------:R3:W-:Y:S01]  /*0ce0*/  @!P0 STS [R8], RZ ;  /* 0x000000ff08008388 */ /* 0x0007e20000000800 */
[----:B------:R-:W-:Y:S01]  /*0cf0*/  NOP ;  /* 0x0000000000007918 */ /* 0x000fe20000000000 */
[----:B------:R-:W-:Y:S05]  /*0d00*/  @P2 BRA `(.L_x_31) ;  /* 0x0000000000182947 */ /* 0x000fea0003800000 */
[----:B--2-4-:R-:W2:Y:S01]  /*0d10*/  LDS R4, [UR16+0x8] ;  /* 0x00000810ff047984 */ /* 0x014ea20008000800 */
[----:B---3-5:R-:W3:Y:S01]  /*0d20*/  LDC.64 R8, c[0x0][0x220] ;  /* 0x00008800ff087b82 */ /* 0x028ee20000000a00 */
[----:B------:R-:W-:Y:S02]  /*0d30*/  IMAD.MOV.U32 R5, RZ, RZ, 0x70 ;  /* 0x00000070ff057424 */ /* 0x000fe400078e00ff */
[----:B---3--:R3:W-:Y:S03]  /*0d40*/  STS.64 [UR16], R8 ;  /* 0x00000008ff007988 */ /* 0x0087e60008000a10 */
[----:B--2---:R-:W-:-:S05]  /*0d50*/  LOP3.LUT R4, R4, 0x10, R5, 0xd8, !PT ;  /* 0x0000001004047812 */ /* 0x004fca00078ed805 */
[----:B------:R3:W-:Y:S02]  /*0d60*/  STS [UR16+0x8], R4 ;  /* 0x00000804ff007988 */ /* 0x0007e40008000810 */
.L_x_31:
[----:B--2---:R-:W-:Y:S05]  /*0d70*/  BSYNC B3 ;  /* 0x0000000000037941 */ /* 0x004fea0003800000 */
.L_x_30:
[----:B------:R-:W-:Y:S04]  /*0d80*/  BSSY B4, `(.L_x_32) ;  /* 0x0000011000047945 */ /* 0x000fe80003800000 */
[----:B------:R-:W-:Y:S04]  /*0d90*/  BSSY B3, `(.L_x_33) ;  /* 0x000000e000037945 */ /* 0x000fe80003800000 */
[----:B------:R-:W-:Y:S05]  /*0da0*/  @P2 BRA `(.L_x_34) ;  /* 0x0000000000242947 */ /* 0x000fea0003800000 */
[----:B---34-:R-:W2:Y:S01]  /*0db0*/  LDS R4, [UR16+0x34] ;  /* 0x00003410ff047984 */ /* 0x018ea20008000800 */
[----:B------:R-:W-:-:S05]  /*0dc0*/  IMAD.MOV.U32 R5, RZ, RZ, 0x3f000000 ;  /* 0x3f000000ff057424 */ /* 0x000fca00078e00ff */
[----:B--2---:R-:W-:-:S05]  /*0dd0*/  LOP3.LUT R4, R4, 0xff000000, R5, 0xb8, !PT ;  /* 0xff00000004047812 */ /* 0x004fca00078eb805 */
[----:B------:R2:W-:Y:S01]  /*0de0*/  STS [UR16+0x34], R4 ;  /* 0x00003404ff007988 */ /* 0x0005e20008000810 */
[----:B------:R-:W-:Y:S05]  /*0df0*/  @P2 BRA `(.L_x_35) ;  /* 0x00000000001c2947 */ /* 0x000fea0003800000 */
[----:B--2---:R-:W2:Y:S01]  /*0e00*/  LDS R4, [UR16+0x38] ;  /* 0x00003810ff047984 */ /* 0x004ea20008000800 */
[----:B------:R-:W-:-:S05]  /*0e10*/  IMAD.MOV.U32 R5, RZ, RZ, 0x3f ;  /* 0x0000003fff057424 */ /* 0x000fca00078e00ff */
[----:B--2---:R-:W-:-:S05]  /*0e20*/  LOP3.LUT R4, R4, 0xff, R5, 0xb8, !PT ;  /* 0x000000ff04047812 */ /* 0x004fca00078eb805 */
[----:B------:R2:W-:Y:S02]  /*0e30*/  STS [UR16+0x38], R4 ;  /* 0x00003804ff007988 */ /* 0x0005e40008000810 */
.L_x_34:
[----:B------:R-:W-:Y:S05]  /*0e40*/  @P2 BREAK B3 ;  /* 0x0000000000032942 */ /* 0x000fea0003800000 */
[----:B------:R-:W-:Y:S05]  /*0e50*/  @P2 BRA `(.L_x_36) ;  /* 0x00000000000c2947 */ /* 0x000fea0003800000 */
[----:B------:R1:W-:Y:S02]  /*0e60*/  STS [UR16+0x20], R3 ;  /* 0x00002003ff007988 */ /* 0x0003e40008000810 */
.L_x_35:
[----:B------:R-:W-:Y:S05]  /*0e70*/  BSYNC B3 ;  /* 0x0000000000037941 */ /* 0x000fea0003800000 */
.L_x_33:
[----:B------:R1:W-:Y:S02]  /*0e80*/  @!P2 STS [UR16+0x24], R2 ;  /* 0x00002402ff00a988 */ /* 0x0003e40008000810 */
.L_x_36:
[----:B------:R-:W-:Y:S05]  /*0e90*/  BSYNC B4 ;  /* 0x0000000000047941 */ /* 0x000fea0003800000 */
.L_x_32:
[----:B------:R-:W-:Y:S05]  /*0ea0*/  WARPSYNC.ALL ;  /* 0x0000000000007948 */ /* 0x000fea0003800000 */
[----:B------:R-:W-:Y:S04]  /*0eb0*/  BSSY B4, `(.L_x_37) ;  /* 0x000000e000047945 */ /* 0x000fe80003800000 */
[----:B------:R-:W-:Y:S05]  /*0ec0*/  @P2 BRA `(.L_x_38) ;  /* 0x0000000000302947 */ /* 0x000fea0003800000 */
[----:B-1----:R-:W1:Y:S01]  /*0ed0*/  LDS R3, [UR16+0x34] ;  /* 0x00003410ff037984 */ /* 0x002e620008000800 */
[----:B--234-:R-:W2:Y:S03]  /*0ee0*/  LDC.64 R4, c[0x0][0x248] ;  /* 0x00009200ff047b82 */ /* 0x01cea60000000a00 */
        /* <DEDUP_REMOVED lines=10> */
.L_x_38:
[----:B------:R-:W-:Y:S05]  /*0f90*/  BSYNC B4 ;  /* 0x0000000000047941 */ /* 0x000fea0003800000 */
.L_x_37:
[----:B------:R-:W-:Y:S04]  /*0fa0*/  BSSY B4, `(.L_x_39) ;  /* 0x000001a000047945 */ /* 0x000fe80003800000 */
[----:B------:R-:W-:Y:S04]  /*0fb0*/  BSSY B5, `(.L_x_40) ;  /* 0x0000015000057945 */ /* 0x000fe80003800000 */
[----:B------:R-:W-:Y:S05]  /*0fc0*/  @P2 BRA `(.L_x_41) ;  /* 0x0000000000202947 */ /* 0x000fea0003800000 */
[----:B-12---:R-:W1:Y:S02]  /*0fd0*/  LDS R2, [UR16+0x34] ;  /* 0x00003410ff027984 */ /* 0x006e640008000800 */
[----:B-1----:R-:W-:-:S05]  /*0fe0*/  LOP3.LUT R2, R2, 0x38, RZ, 0xb8, !PT ;  /* 0x0000003802027812 */ /* 0x002fca00078eb8ff */
[----:B------:R1:W-:Y:S01]  /*0ff0*/  STS [UR16+0x34], R2 ;  /* 0x00003402ff007988 */ /* 0x0003e20008000810 */
[----:B------:R-:W-:Y:S05]  /*1000*/  @P2 BRA `(.L_x_42) ;  /* 0x0000000000202947 */ /* 0x000fea0003800000 */
[----:B-1----:R-:W1:Y:S01]  /*1010*/  LDS R2, [UR16+0x8] ;  /* 0x00000810ff027984 */ /* 0x002e620008000800 */
[----:B------:R-:W-:-:S05]  /*1020*/  IMAD.MOV.U32 R3, RZ, RZ, 0x780 ;  /* 0x00000780ff037424 */ /* 0x000fca00078e00ff */
[----:B-1----:R-:W-:-:S05]  /*1030*/  LOP3.LUT R2, R2, 0x300, R3, 0xd8, !PT ;  /* 0x0000030002027812 */ /* 0x002fca00078ed803 */
[----:B------:R1:W-:Y:S02]  /*1040*/  STS [UR16+0x8], R2 ;  /* 0x00000802ff007988 */ /* 0x0003e40008000810 */
.L_x_41:
[----:B------:R-:W-:Y:S05]  /*1050*/  @P2 BRA `(.L_x_43) ;  /* 0x0000000000282947 */ /* 0x000fea0003800000 */
[----:B-12---:R-:W1:Y:S02]  /*1060*/  LDS R2, [UR16+0x8] ;  /* 0x00000810ff027984 */ /* 0x006e640008000800 */
[----:B-1----:R-:W-:-:S05]  /*1070*/  LOP3.LUT R2, R2, 0x1800, RZ, 0xb8, !PT ;  /* 0x0000180002027812 */ /* 0x002fca00078eb8ff */
[----:B------:R2:W-:Y:S02]  /*1080*/  STS [UR16+0x8], R2 ;  /* 0x00000802ff007988 */ /* 0x0005e40008000810 */
.L_x_42:
[----:B------:R-:W-:Y:S05]  /*1090*/  @P2 BREAK B5 ;  /* 0x0000000000052942 */ /* 0x000fea0003800000 */
[----:B------:R-:W-:Y:S05]  /*10a0*/  @P2 BRA `(.L_x_44) ;  /* 0x0000000000242947 */ /* 0x000fea0003800000 */
[----:B-12---:R-:W1:Y:S01]  /*10b0*/  LDS R2, [UR16+0x8] ;  /* 0x00000810ff027984 */ /* 0x006e620008000800 */
[----:B------:R-:W-:-:S05]  /*10c0*/  IMAD.MOV.U32 R3, RZ, RZ, 0x6000 ;  /* 0x00006000ff037424 */ /* 0x000fca00078e00ff */
[----:B-1----:R-:W-:-:S04]  /*10d0*/  LOP3.LUT R2, R2, 0x6000, R3, 0xd8, !PT ;  /* 0x0000600002027812 */ /* 0x002fc800078ed803 */
[----:B------:R-:W-:-:S05]  /*10e0*/  LOP3.LUT R2, R2, 0x400000, RZ, 0xb8, !PT ;  /* 0x0040000002027812 */ /* 0x000fca00078eb8ff */
[----:B------:R1:W-:Y:S02]  /*10f0*/  STS [UR16+0x8], R2 ;  /* 0x00000802ff007988 */ /* 0x0003e40008000810 */
.L_x_43:
[----:B------:R-:W-:Y:S05]  /*1100*/  BSYNC B5 ;  /* 0x0000000000057941 */ /* 0x000fea0003800000 */
.L_x_40:
[----:B-12---:R-:W1:Y:S02]  /*1110*/  @!P2 LDS R2, [UR16+0x8] ;  /* 0x00000810ff02a984 */ /* 0x006e640008000800 */
[----:B-1----:R-:W-:-:S05]  /*1120*/  @!P2 LOP3.LUT R2, R2, 0x8000, RZ, 0xb8, !PT ;  /* 0x000080000202a812 */ /* 0x002fca00078eb8ff */
[----:B------:R1:W-:Y:S02]  /*1130*/  @!P2 STS [UR16+0x8], R2 ;  /* 0x00000802ff00a988 */ /* 0x0003e40008000810 */
.L_x_44:
[----:B------:R-:W-:Y:S05]  /*1140*/  BSYNC B4 ;  /* 0x0000000000047941 */ /* 0x000fea0003800000 */
.L_x_39:
[----:B------:R-:W-:Y:S05]  /*1150*/  WARPSYNC.ALL ;  /* 0x0000000000007948 */ /* 0x000fea0003800000 */
[----:B------:R-:W-:-:S04]  /*1160*/  UIADD3 UR5, UR5, 0x100, URZ ;  /* 0x0000010005057890 */ /* 0x000fc8000fffe03f */
[----:B------:R-:W-:-:S04]  /*1170*/  UIADD3 UR28, UP0, UR5, UR28, URZ ;  /* 0x0000001c051c7290 */ /* 0x000fc8000ff1e03f */
[----:B------:R-:W-:Y:S01]  /*1180*/  ULEA.HI.X.SX32 UR29, UR5, UR29, 0x1, UP0 ;  /* 0x0000001d051d7291 */ /* 0x000fe200080f0e3f */
[----:B------:R-:W-:Y:S11]  /*1190*/  @P0 BRA `(.L_x_45) ;  /* 0x0000000000280947 */ /* 0x000ff60003800000 */
[----:B-12---:R-:W3:Y:S01]  /*11a0*/  S2R R2, SR_LANEID ;  /* 0x0000000000027919 */ /* 0x006ee20000000000 */
[----:B------:R-:W-:Y:S05]  /*11b0*/  WARPSYNC.ALL ;  /* 0x0000000000007948 */ /* 0x000fea0003800000 */
[----:B---34-:R-:W-:-:S05]  /*11c0*/  IMAD.SHL.U32 R4, R2, 0x4, RZ ;  /* 0x0000000402047824 */ /* 0x018fca00078e00ff */
[----:B------:R-:W1:Y:S01]  /*11d0*/  LDS R5, [R4+UR16] ;  /* 0x0000001004057984 */ /* 0x000e620008000800 */
[----:B------:R-:W-:-:S05]  /*11e0*/  IADD3 R2, P1, R4, UR28, RZ ;  /* 0x0000001c04027c10 */ /* 0x000fca000ff3e0ff */
[----:B------:R-:W-:-:S05]  /*11f0*/  IMAD.X R3, RZ, RZ, UR29, P1 ;  /* 0x0000001dff037e24 */ /* 0x000fca00088e06ff */
[----:B-1----:R1:W2:Y:S01]  /*1200*/  ATOMG.E.EXCH.STRONG.GPU PT, RZ, [R2], R5 ;  /* 0x0000000502ff73a8 */ /* 0x0022a200041ee100 */
[----:B------:R-:W-:-:S04]  /*1210*/  DEPBAR {5,4,3,2,1,0} ;  /* 0x0000003f0000791a */ /* 0x000fc80000000000 */
[----:B------:R1:W-:Y:S01]  /*1220*/  UTMACCTL.IV [UR28] ;  /* 0x000000001c0079b9 */ /* 0x0003e20008000000 */
[----:B------:R-:W-:Y:S01]  /*1230*/  NOP ;  /* 0x0000000000007918 */ /* 0x000fe20000000000 */
.L_x_45:
[----:B------:R-:W-:Y:S05]  /*1240*/  @P0 BRA `(.L_x_46) ;  /* 0x00000000000c0947 */ /* 0x000fea0003800000 */
[----:B------:R0:W-:Y:S01]  /*1250*/  UTMACMDFLUSH ;  /* 0x00000000000079b7 */ /* 0x0001e20000000000 */
[----:B------:R-:W-:Y:S05]  /*1260*/  @P0 BRA `(.L_x_46) ;  /* 0x0000000000040947 */ /* 0x000fea0003800000 */
[----:B------:R-:W-:-:S04]  /*1270*/  DEPBAR.LE SB0, 0x0 ;  /* 0x000080000000791a */ /* 0x000fc80000000000 */
.L_x_46:
[----:B------:R-:W-:Y:S05]  /*1280*/  WARPSYNC.ALL ;  /* 0x0000000000007948 */ /* 0x000fea0003800000 */
[----:B--2---:R-:W-:Y:S01]  /*1290*/  BAR.SYNC.DEFER_BLOCKING 0x0 ;  /* 0x0000000000007b1d */ /* 0x004fe20000010000 */
[----:B------:R-:W-:Y:S01]  /*12a0*/  ISETP.GE.AND P0, PT, R7, 0x1, PT ;  /* 0x000000010700780c */ /* 0x000fe20003f06270 */
[----:B------:R-:W-:Y:S01]  /*12b0*/  USHF.L.U32 UR15, UR19, 0x6, URZ ;  /* 0x00000006130f7899 */ /* 0x000fe2000800063f */
[----:B------:R-:W-:Y:S02]  /*12c0*/  CS2R R24, SRZ ;  /* 0x0000000000187805 */ /* 0x000fe4000001ff00 */
[----:B------:R-:W-:-:S02]  /*12d0*/  CS2R R26, SRZ ;  /* 0x00000000001a7805 */ /* 0x000fc4000001ff00 */
[----:B------:R-:W-:Y:S01]  /*12e0*/  CS2R R28, SRZ ;  /* 0x00000000001c7805 */ /* 0x000fe2000001ff00 */
[----:B------:R-:W-:Y:S01]  /*12f0*/  VOTEU.ALL UP0, P2 ;  /* 0x00000000003f7886 */ /* 0x000fe20001000000 */
[----:B------:R-:W-:Y:S01]  /*1300*/  UMOV UR6, 0x1 ;  /* 0x0000000100067882 */ /* 0x000fe20000000000 */
[----:B------:R-:W-:Y:S01]  /*1310*/  VOTEU.ALL UP1, P2 ;  /* 0x00000000003f7886 */ /* 0x000fe20001020000 */
[----:B------:R-:W-:Y:S01]  /*1320*/  VOTEU.ALL UP2, P2 ;  /* 0x00000000003f7886 */ /* 0x000fe20001040000 */
[----:B------:R-:W-:Y:S01]  /*1330*/  CS2R R30, SRZ ;  /* 0x00000000001e7805 */ /* 0x000fe2000001ff00 */
[----:B------:R-:W-:-:S04]  /*1340*/  @!UP0 UIADD3 UR8, -UR6, 0x100000, URZ ;  /* 0x0010000006088890 */ /* 0x000fc8000fffe13f */
[----:B------:R-:W-:Y:S02]  /*1350*/  @!UP0 USHF.L.U32 UR9, UR8, 0xb, URZ ;  /* 0x0000000b08098899 */ /* 0x000fe4000800063f */
[----:B------:R-:W-:Y:S01]  /*1360*/  @!UP0 USHF.L.U32 UR8, UR8, 0x1, URZ ;  /* 0x0000000108088899 */ /* 0x000fe2000800063f */
        /* <DEDUP_REMOVED lines=9> */
[----:B------:R-:W-:Y:S01]  /*1400*/  VOTEU.ALL UP0, P2 ;  /* 0x00000000003f7886 */ /* 0x000fe20001000000 */
[----:B------:R-:W-:Y:S01]  /*1410*/  CS2R R38, SRZ ;  /* 0x0000000000267805 */ /* 0x000fe2000001ff00 */
[----:B------:R-:W2:Y:S03]  /*1420*/  FENCE.VIEW.ASYNC.S ;  /* 0x00000000000073c6 */ /* 0x000ea60000000000 */
[----:B--2---:R-:W2:Y:S02]  /*1430*/  @!UP0 SYNCS.EXCH.64 URZ, [UR16+0x18000], UR8 ;  /* 0x01800008103f85b2 */ /* 0x004ea40008000100 */
[----:B--2---:R-:W-:Y:S06]  /*1440*/  BAR.SYNC.DEFER_BLOCKING 0x0 ;  /* 0x0000000000007b1d */ /* 0x004fec0000010000 */
[----:B------:R2:W4:Y:S02]  /*1450*/  @!UP1 SYNCS.EXCH.64 URZ, [UR16+0x18008], UR10 ;  /* 0x0180080a103f95b2 */ /* 0x0005240008000100 */
[----:B----4-:R-:W-:Y:S01]  /*1460*/  BAR.SYNC.DEFER_BLOCKING 0x0 ;  /* 0x0000000000007b1d */ /* 0x010fe20000010000 */
[----:B--2---:R-:W-:-:S05]  /*1470*/  USHF.L.U32 UR11, UR30, 0x6, URZ ;  /* 0x000000061e0b7899 */ /* 0x004fca000800063f */
[----:B------:R2:W4:Y:S01]  /*1480*/  @!UP2 SYNCS.EXCH.64 URZ, [UR16+0x18010], UR6 ;  /* 0x01801006103fa5b2 */ /* 0x0005220008000100 */
[----:B------:R-:W-:Y:S06]  /*1490*/  @!P0 BRA `(.L_x_47) ;  /* 0x00000004007c8947 */ /* 0x000fec0003800000 */
[----:B---3--:R-:W3:Y:S01]  /*14a0*/  LDC R4, c[0x0][0x230] ;  /* 0x00008c00ff047b82 */ /* 0x008ee20000000800 */
[----:B-1----:R-:W-:Y:S02]  /*14b0*/  SHF.R.U32.HI R2, RZ, 0x5, R0 ;  /* 0x00000005ff027819 */ /* 0x002fe40000011600 */
[----:B------:R-:W-:Y:S02]  /*14c0*/  CS2R R24, SRZ ;  /* 0x0000000000187805 */ /* 0x000fe4000001ff00 */
[----:B------:R-:W-:Y:S02]  /*14d0*/  CS2R R26, SRZ ;  /* 0x00000000001a7805 */ /* 0x000fe4000001ff00 */
[----:B------:R-:W-:Y:S02]  /*14e0*/  CS2R R28, SRZ ;  /* 0x00000000001c7805 */ /* 0x000fe4000001ff00 */
[----:B------:R-:W-:Y:S02]  /*14f0*/  R2UR UR17, R2 ;  /* 0x00000000021172ca */ /* 0x000fe400000e0000 */
[----:B------:R-:W-:-:S02]  /*1500*/  CS2R R30, SRZ ;  /* 0x00000000001e7805 */ /* 0x000fc4000001ff00 */
[----:B------:R-:W-:Y:S02]  /*1510*/  CS2R R32, SRZ ;  /* 0x0000000000207805 */ /* 0x000fe4000001ff00 */
[----:B------:R-:W-:Y:S02]  /*1520*/  CS2R R34, SRZ ;  /* 0x0000000000227805 */ /* 0x000fe4000001ff00 */
[----:B------:R-:W-:Y:S02]  /*1530*/  CS2R R36, SRZ ;  /* 0x0000000000247805 */ /* 0x000fe4000001ff00 */
[----:B------:R-:W-:Y:S01]  /*1540*/  CS2R R38, SRZ ;  /* 0x0000000000267805 */ /* 0x000fe2000001ff00 */
[----:B------:R-:W-:Y:S01]  /*1550*/  UMOV UR5, URZ ;  /* 0x0000003f00057c82 */ /* 0x000fe20008000000 */
[----:B--2---:R-:W-:-:S05]  /*1560*/  UMOV UR6, URZ ;  /* 0x0000003f00067c82 */ /* 0x004fca0008000000 */
.L_x_49:
[----:B----4-:R-:W-:Y:S01]  /*1570*/  BAR.SYNC.DEFER_BLOCKING 0x0 ;  /* 0x0000000000007b1d */ /* 0x010fe20000010000 */
[----:B------:R-:W-:Y:S01]  /*1580*/  ULEA UR33, UR5, UR16, 0x3 ;  /* 0x0000001005217291 */ /* 0x000fe2000f8e183f */
[----:B------:R-:W-:Y:S01]  /*1590*/  @!P2 IMAD.MOV.U32 R3, RZ, RZ, 0x8000 ;  /* 0x00008000ff03a424 */ /* 0x000fe200078e00ff */
[----:B------:R-:W-:Y:S01]  /*15a0*/  ELECT P1, URZ, PT ;  /* 0x00000000003f782f */ /* 0x000fe20003820000 */
[----:B------:R-:W-:Y:S01]  /*15b0*/  IMAD.U32 R2, RZ, RZ, UR4 ;  /* 0x00000004ff027e24 */ /* 0x000fe2000f8e00ff */
[----:B------:R-:W-:Y:S02]  /*15c0*/  ULEA UR18, UR5, UR16, 0xe ;  /* 0x0000001005127291 */ /* 0x000fe4000f8e703f */
[----:B------:R-:W-:Y:S01]  /*15d0*/  ISETP.LT.U32.AND P1, PT, R6, 0x40, P1 ;  /* 0x000000400600780c */ /* 0x000fe20000f21070 */
[----:B------:R-:W-:Y:S01]  /*15e0*/  ULOP3.LUT UR10, UR17, 0x1, URZ, 0xc0, !UPT ;  /* 0x00000001110a7892 */ /* 0x000fe2000f8ec03f */
[----:B------:R-:W-:Y:S02]  /*15f0*/  SHF.L.U32 R2, R2, 0x1f, RZ ;  /* 0x0000001f02027819 */ /* 0x000fe400000006ff */
[----:B------:R-:W-:Y:S01]  /*1600*/  ELECT P0, URZ, PT ;  /* 0x00000000003f782f */ /* 0x000fe20003800000 */
[----:B------:R-:W-:-:S02]  /*1610*/  ULEA UR8, UR10, UR18, 0xd ;  /* 0x000000120a087291 */ /* 0x000fc4000f8e683f */
[----:B------:R-:W-:Y:S01]  /*1620*/  ULEA UR10, UR10, UR6, 0x6 ;  /* 0x000000060a0a7291 */ /* 0x000fe2000f8e303f */
[----:B------:R-:W-:Y:S01]  /*1630*/  ISETP.LT.U32.AND P0, PT, R6, 0x40, P0 ;  /* 0x000000400600780c */ /* 0x000fe20000701070 */
[----:B------:R-:W-:Y:S02]  /*1640*/  USHF.L.U32 UR7, UR17, 0x6, URZ ;  /* 0x0000000611077899 */ /* 0x000fe4000800063f */
[----:B------:R-:W-:Y:S02]  /*1650*/  UIADD3 UR31, UR18, 0xc000, URZ ;  /* 0x0000c000121f7890 */ /* 0x000fe4000fffe03f */
[----:B------:R-:W-:Y:S01]  /*1660*/  VOTEU.ANY UP0, P1 ;  /* 0x00000000003f7886 */ /* 0x000fe20000800100 */
[----:B------:R-:W-:Y:S01]  /*1670*/  VOTEU.ANY UP2, P1 ;  /* 0x00000000003f7886 */ /* 0x000fe20000840100 */
[----:B------:R-:W-:Y:S01]  /*1680*/  UMOV UR14, UR10 ;  /* 0x0000000a000e7c82 */ /* 0x000fe20008000000 */
[----:B------:R-:W-:Y:S01]  /*1690*/  ULOP3.LUT UR7, UR7, 0x100, URZ, 0xc0, !UPT ;  /* 0x0000010007077892 */ /* 0x000fe2000f8ec03f */
[----:B------:R1:W-:Y:S01]  /*16a0*/  @!P2 SYNCS.ARRIVE.TRANS64 RZ, [UR33+0x18000], R3 ;  /* 0x01800003ffffa9a7 */ /* 0x0003e20008000021 */
[----:B------:R2:W-:Y:S06]  /*16b0*/  MEMBAR.ALL.CTA ;  /* 0x0000000000007992 */ /* 0x0005ec0000008000 */
[----:B--2---:R-:W2:Y:S01]  /*16c0*/  FENCE.VIEW.ASYNC.S ;  /* 0x00000000000073c6 */ /* 0x004ea20000000000 */
[----:B------:R-:W-:Y:S01]  /*16d0*/  @UP0 UIADD3 UR9, UR33, 0x18000, URZ ;  /* 0x0001800021090890 */ /* 0x000fe2000fffe03f */
[----:B------:R-:W-:Y:S01]  /*16e0*/  @UP0 UMOV UR20, UR24 ;  /* 0x0000001800140c82 */ /* 0x000fe20008000000 */
[----:B------:R-:W-:Y:S01]  /*16f0*/  @UP0 UMOV UR21, UR25 ;  /* 0x0000001900150c82 */ /* 0x000fe20008000000 */
[----:B--2---:R-:W-:Y:S01]  /*1700*/  VOTEU.ANY UP1, P0 ;  /* 0x00000000003f7886 */ /* 0x004fe20000020100 */
[----:B------:R-:W-:Y:S01]  /*1710*/  VOTEU.ANY UP3, P0 ;  /* 0x00000000003f7886 */ /* 0x000fe20000060100 */
[----:B------:R-:W-:-:S02]  /*1720*/  USHF.R.U32.HI UR32, URZ, 0x4, UR18 ;  /* 0x000000043f207899 */ /* 0x000fc40008011612 */
[----:B------:R-:W-:Y:S02]  /*1730*/  ULEA.HI UR18, UR31, UR7, URZ, 0x1c ;  /* 0x000000071f127291 */ /* 0x000fe4000f8fe03f */
[----:B------:R-:W-:Y:S02]  /*1740*/  @UP1 UIADD3 UR12, UR8, 0xc000, URZ ;  /* 0x0000c000080c1890 */ /* 0x000fe4000fffe03f */
[----:B------:R-:W-:Y:S01]  /*1750*/  @UP1 UIADD3 UR13, UR33, 0x18000, URZ ;  /* 0x00018000210d1890 */ /* 0x000fe2000fffe03f */
[----:B------:R-:W-:Y:S01]  /*1760*/  @UP1 UMOV UR22, UR26 ;  /* 0x0000001a00161c82 */ /* 0x000fe20008000000 */
[----:B------:R-:W-:Y:S01]  /*1770*/  @UP1 UMOV UR23, UR27 ;  /* 0x0000001b00171c82 */ /* 0x000fe20008000000 */
[----:B------:R-:W-:Y:S02]  /*1780*/  USGXT.U32 UR7, UR32, 0xe ;  /* 0x0000000e2007789a */ /* 0x000fe40008000000 */
[----:B------:R-:W-:Y:S01]  /*1790*/  ULOP3.LUT UR18, UR18, 0x3fff, URZ, 0xc0, !UPT ;  /* 0x00003fff12127892 */ /* 0x000fe2000f8ec03f */
[----:B------:R-:W-:Y:S06]  /*17a0*/  BAR.SYNC.DEFER_BLOCKING 0x0 ;  /* 0x0000000000007b1d */ /* 0x000fec0000010000 */
[----:B------:R2:W-:Y:S02]  /*17b0*/  @UP2 UTMALDG.2D [UR8], [UR20] ;  /* 0x00000008140025b4 */ /* 0x0005e40008008000 */
[----:B------:R-:W-:Y:S06]  /*17c0*/  BAR.SYNC.DEFER_BLOCKING 0x0 ;  /* 0x0000000000007b1d */ /* 0x000fec0000010000 */
[----:B--2---:R-:W-:Y:S01]  /*17d0*/  UMOV UR20, UR7 ;  /* 0x0000000700147c82 */ /* 0x004fe20008000000 */
[----:B------:R-:W-:Y:S01]  /*17e0*/  UMOV UR21, 0x40000040 ;  /* 0x4000004000157882 */ /* 0x000fe20000000000 */
[----:B------:R2:W-:Y:S01]  /*17f0*/  @UP3 UTMALDG.2D [UR12], [UR22] ;  /* 0x0000000c160035b4 */ /* 0x0005e20008008000 */
[----:B------:R-:W-:Y:S06]  /*1800*/  BAR.SYNC.DEFER_BLOCKING 0x0 ;  /* 0x0000000000007b1d */ /* 0x000fec0000010000 */
[----:B--2---:R-:W-:Y:S01]  /*1810*/  UMOV UR22, UR18 ;  /* 0x0000001200167c82 */ /* 0x004fe20008000000 */
[----:B------:R-:W-:Y:S01]  /*1820*/  UMOV UR23, 0x40000040 ;  /* 0x4000004000177882 */ /* 0x000fe20000000000 */
[----:B------:R-:W2:Y:S02]  /*1830*/  SYNCS.PHASECHK.TRANS64.TRYWAIT P0, [UR33+0x18000], R2 ;  /* 0x01800002ff0075a7 */ /* 0x000ea40008000161 */
[----:B-12---:R-:W-:Y:S05]  /*1840*/  @!P0 BRA `(.L_x_48) ;  /* 0x0000000400488947 */ /* 0x006fea0003800000 */
.L_x_50:
[----:B------:R-:W-:Y:S02]  /*1850*/  WARPGROUP.DEPBAR.LE gsb0, 0x0 ;  /* 0x00008000000079c5 */ /* 0x000fe40000010000 */
[----:B------:R-:W-:Y:S01]  /*1860*/  WARPGROUP.ARRIVE ;  /* 0x00000000000079c5 */ /* 0x000fe20000000000 */
[----:B------:R-:W-:Y:S01]  /*1870*/  UMOV UR8, URZ ;  /* 0x0000003f00087c82 */ /* 0x000fe20008000000 */
[----:B------:R-:W-:Y:S02]  /*1880*/  UIADD3 UR6, UR6, 0x80, URZ ;  /* 0x0000008006067890 */ /* 0x000fe4000fffe03f */
[----:B------:R-:W-:Y:S02]  /*1890*/  UIADD3 UR5, UR5, 0x1, URZ ;  /* 0x0000000105057890 */ /* 0x000fe4000fffe03f */
[----:B------:R-:W-:Y:S01]  /*18a0*/  HGMMA.64x32x16.F32 R24, gdesc[UR20], R24 ;  /* 0x00600000141879f0 */ /* 0x000fe20008700818 */
[----:B------:R-:W-:Y:S01]  /*18b0*/  UIADD3 UR20, UP0, UR7, 0x2, URZ ;  /* 0x0000000207147890 */ /* 0x000fe2000ff1e03f */
[----:B---3--:R-:W-:Y:S01]  /*18c0*/  ISETP.LE.AND P0, PT, R4, UR6, PT ;  /* 0x0000000604007c0c */ /* 0x008fe2000bf03270 */
[----:B------:R-:W-:Y:S01]  /*18d0*/  UIADD3 UR22, UP1, UR18, 0x2, URZ ;  /* 0x0000000212167890 */ /* 0x000fe2000ff3e03f */
[----:B------:R-:W-:-:S02]  /*18e0*/  UMOV UR7, URZ ;  /* 0x0000003f00077c82 */ /* 0x000fc40008000000 */
[----:B------:R-:W-:Y:S02]  /*18f0*/  UIADD3.X UR21, UR7, 0x40000040, URZ, UP0, !UPT ;  /* 0x4000004007157890 */ /* 0x000fe400087fe43f */
[----:B------:R-:W-:Y:S02]  /*1900*/  UIADD3.X UR23, UR8, 0x40000040, URZ, UP1, !UPT ;  /* 0x4000004008177890 */ /* 0x000fe40008ffe43f */
[----:B------:R-:W-:Y:S02]  /*1910*/  UIADD3.64 UR32, UR20, 0x2, URZ ;  /* 0x0000000214207897 */ /* 0x000fe4000fffe03f */
[----:B------:R-:W-:Y:S02]  /*1920*/  UIADD3.64 UR34, UR22, 0x2, URZ ;  /* 0x0000000216227897 */ /* 0x000fe4000fffe03f */
[----:B------:R-:W-:-:S04]  /*1930*/  UISETP.NE.U32.AND UP0, UPT, UR5, 0x3, UPT ;  /* 0x000000030500788c */ /* 0x000fc8000bf05070 */
[----:B------:R-:W-:Y:S02]  /*1940*/  USEL UR7, URZ, 0x1, UP0 ;  /* 0x000000013f077887 */ /* 0x000fe40008000000 */
[----:B------:R-:W-:Y:S02]  /*1950*/  USEL UR5, UR5, URZ, UP0 ;  /* 0x0000003f05057287 */ /* 0x000fe40008000000 */
[----:B------:R-:W-:Y:S01]  /*1960*/  ULOP3.LUT UR4, UR4, UR7, URZ, 0x3c, !UPT ;  /* 0x0000000704047292 */ /* 0x000fe2000f8e3c3f */
[----:B------:R-:W-:Y:S04]  /*1970*/  HGMMA.64x32x16.F32 R24, gdesc[UR20], R24 ;  /* 0x00600000141879f0 */ /* 0x000fe80008700818 */
[----:B------:R-:W-:Y:S01]  /*1980*/  HGMMA.64x32x16.F32 R24, gdesc[UR32], R24 ;  /* 0x00600000201879f0 */ /* 0x000fe20008700818 */
[----:B------:R-:W-:-:S02]  /*1990*/  UIADD3.64 UR32, UR20, 0x4, URZ ;  /* 0x0000000414207897 */ /* 0x000fc4000fffe03f */
[----:B------:R-:W-:-:S09]  /*19a0*/  UIADD3.64 UR34, UR22, 0x4, URZ ;  /* 0x0000000416227897 */ /* 0x000fd2000fffe03f */
[----:B------:R-:W-:Y:S01]  /*19b0*/  HGMMA.64x32x16.F32 R24, gdesc[UR32], R24 ;  /* 0x00600000201879f0 */ /* 0x000fe20008700818 */
[----:B------:R-:W-:Y:S02]  /*19c0*/  UIADD3.64 UR32, UR20, 0x1fe, URZ ;  /* 0x000001fe14207897 */ /* 0x000fe4000fffe03f */
[----:B------:R-:W-:-:S09]  /*19d0*/  UIADD3.64 UR34, UR22, 0x1fe, URZ ;  /* 0x000001fe16227897 */ /* 0x000fd2000fffe03f */
[----:B------:R-:W-:Y:S01]  /*19e0*/  HGMMA.64x32x16.F32 R24, gdesc[UR32], R24 ;  /* 0x00600000201879f0 */ /* 0x000fe20008700818 */
[----:B------:R-:W-:Y:S02]  /*19f0*/  UIADD3.64 UR32, UR20, 0x200, URZ ;  /* 0x0000020014207897 */ /* 0x000fe4000fffe03f */
[----:B------:R-:W-:-:S09]  /*1a00*/  UIADD3.64 UR34, UR22, 0x200, URZ ;  /* 0x0000020016227897 */ /* 0x000fd2000fffe03f */
[----:B------:R-:W-:Y:S01]  /*1a10*/  HGMMA.64x32x16.F32 R24, gdesc[UR32], R24 ;  /* 0x00600000201879f0 */ /* 0x000fe20008700818 */
[----:B------:R-:W-:Y:S02]  /*1a20*/  UIADD3.64 UR32, UR20, 0x202, URZ ;  /* 0x0000020214207897 */ /* 0x000fe4000fffe03f */
[----:B------:R-:W-:Y:S02]  /*1a30*/  UIADD3.64 UR34, UR22, 0x202, URZ ;  /* 0x0000020216227897 */ /* 0x000fe4000fffe03f */
[----:B------:R-:W-:Y:S02]  /*1a40*/  UIADD3.64 UR20, UR20, 0x204, URZ ;  /* 0x0000020414147897 */ /* 0x000fe4000fffe03f */
[----:B------:R-:W-:-:S05]  /*1a50*/  UIADD3.64 UR22, UR22, 0x204, URZ ;  /* 0x0000020416167897 */ /* 0x000fca000fffe03f */
[----:B------:R-:W-:Y:S04]  /*1a60*/  HGMMA.64x32x16.F32 R24, gdesc[UR32], R24 ;  /* 0x00600000201879f0 */ /* 0x000fe80008700818 */
[----:B------:R-:W-:Y:S01]  /*1a70*/  HGMMA.64x32x16.F32 R24, gdesc[UR20], R24, gsb0 ;  /* 0x00600000141879f0 */ /* 0x000fe20008000818 */
[----:B------:R-:W-:Y:S05]  /*1a80*/  @!P0 BRA `(.L_x_49) ;  /* 0xfffffff800b88947 */ /* 0x000fea000383ffff */
.L_x_47:
[----:B------:R-:W-:Y:S02]  /*1a90*/  WARPGROUP.DEPBAR.LE gsb0, 0x0 ;  /* 0x00008000000079c5 */ /* 0x000fe40000010000 */
[----:B----4-:R-:W-:Y:S01]  /*1aa0*/  BAR.SYNC.DEFER_BLOCKING 0x0 ;  /* 0x0000000000007b1d */ /* 0x010fe20000010000 */
[C---:B-1----:R-:W-:Y:S01]  /*1ab0*/  IMAD.SHL.U32 R2, R0.reuse, 0x40, RZ ;  /* 0x0000004000027824 */ /* 0x042fe200078e00ff */
[----:B---3--:R-:W-:Y:S01]  /*1ac0*/  SHF.R.U32.HI R4, RZ, 0x1, R0 ;  /* 0x00000001ff047819 */ /* 0x008fe20000011600 */
[----:B------:R-:W-:Y:S01]  /*1ad0*/  IMAD.SHL.U32 R3, R0, 0x10, RZ ;  /* 0x0000001000037824 */ /* 0x000fe200078e00ff */
[----:B------:R-:W-:Y:S02]  /*1ae0*/  F2FP.F16.F32.PACK_AB R24, R25, R24 ;  /* 0x000000181918723e */ /* 0x000fe400000000ff */
[----:B------:R-:W-:Y:S02]  /*1af0*/  ELECT P0, URZ, PT ;  /* 0x00000000003f782f */ /* 0x000fe40003800000 */
[----:B------:R-:W-:Y:S01]  /*1b00*/  LOP3.LUT R2, R2, 0x1800, RZ, 0xc0, !PT ;  /* 0x0000180002027812 */ /* 0x000fe200078ec0ff */
[----:B------:R-:W-:Y:S01]  /*1b10*/  UMOV UR17, UR15 ;  /* 0x0000000f00117c82 */ /* 0x000fe20008000000 */
[----:B------:R-:W-:Y:S01]  /*1b20*/  LOP3.LUT R5, R4, 0x40, RZ, 0xc0, !PT ;  /* 0x0000004004057812 */ /* 0x000fe200078ec0ff */
[----:B------:R-:W-:Y:S01]  /*1b30*/  UMOV UR18, UR11 ;  /* 0x0000000b00127c82 */ /* 0x000fe20008000000 */
[----:B------:R-:W-:-:S02]  /*1b40*/  LOP3.LUT R2, R2, 0x70, R3, 0xf8, !PT ;  /* 0x0000007002027812 */ /* 0x000fc400078ef803 */
[----:B------:R-:W-:Y:S01]  /*1b50*/  LOP3.LUT R5, R5, 0x10, R0, 0xf8, !PT ;  /* 0x0000001005057812 */ /* 0x000fe200078ef800 */
[----:B------:R-:W-:Y:S01]  /*1b60*/  IMAD.SHL.U32 R0, R0, 0x80, RZ ;  /* 0x0000008000007824 */ /* 0x000fe200078e00ff */
[----:B------:R-:W-:Y:S02]  /*1b70*/  F2FP.F16.F32.PACK_AB R25, R27, R26 ;  /* 0x0000001a1b19723e */ /* 0x000fe400000000ff */
[----:B------:R-:W-:Y:S02]  /*1b80*/  LOP3.LUT R5, R2, R5, RZ, 0x3c, !PT ;  /* 0x0000000502057212 */ /* 0x000fe400078e3cff */
[----:B------:R-:W-:Y:S02]  /*1b90*/  F2FP.F16.F32.PACK_AB R32, R33, R32 ;  /* 0x000000202120723e */ /* 0x000fe400000000ff */
[----:B------:R-:W-:Y:S02]  /*1ba0*/  LOP3.LUT R0, R5, 0x780, R0, 0xf8, !PT ;  /* 0x0000078005007812 */ /* 0x000fe400078ef800 */
[----:B------:R-:W-:Y:S01]  /*1bb0*/  F2FP.F16.F32.PACK_AB R26, R29, R28 ;  /* 0x0000001c1d1a723e */ /* 0x000fe200000000ff */
[----:B------:R-:W1:Y:S02]  /*1bc0*/  @!P2 SYNCS.CCTL.IV [UR16+0x18000] ;  /* 0x01800000ff00a9b1 */ /* 0x000e640008000010 */
[----:B-1----:R-:W-:Y:S01]  /*1bd0*/  BAR.SYNC.DEFER_BLOCKING 0x0 ;  /* 0x0000000000007b1d */ /* 0x002fe20000010000 */
[C---:B------:R-:W-:Y:S01]  /*1be0*/  LOP3.LUT R2, R0.reuse, 0x20, RZ, 0x3c, !PT ;  /* 0x0000002000027812 */ /* 0x040fe200078e3cff */
[----:B------:R-:W-:Y:S01]  /*1bf0*/  VIADD R0, R0, UR16 ;  /* 0x0000001000007c36 */ /* 0x000fe20008000000 */
[----:B------:R-:W-:-:S02]  /*1c00*/  F2FP.F16.F32.PACK_AB R27, R31, R30 ;  /* 0x0000001e1f1b723e */ /* 0x000fc400000000ff */
[----:B------:R-:W-:Y:S01]  /*1c10*/  F2FP.F16.F32.PACK_AB R33, R35, R34 ;  /* 0x000000222321723e */ /* 0x000fe200000000ff */
[----:B------:R-:W-:Y:S01]  /*1c20*/  VIADD R2, R2, UR16 ;  /* 0x0000001002027c36 */ /* 0x000fe20008000000 */
[----:B------:R-:W-:Y:S02]  /*1c30*/  F2FP.F16.F32.PACK_AB R34, R37, R36 ;  /* 0x000000242522723e */ /* 0x000fe400000000ff */
[----:B------:R-:W-:Y:S02]  /*1c40*/  F2FP.F16.F32.PACK_AB R35, R39, R38 ;  /* 0x000000262723723e */ /* 0x000fe400000000ff */
[----:B------:R-:W-:Y:S01]  /*1c50*/  ISETP.LT.U32.AND P0, PT, R6, 0x20, P0 ;  /* 0x000000200600780c */ /* 0x000fe20000701070 */
[----:B------:R-:W1:Y:S02]  /*1c60*/  @!P2 SYNCS.CCTL.IV [UR16+0x18008] ;  /* 0x01800800ff00a9b1 */ /* 0x000e640008000010 */
[----:B-1----:R-:W-:Y:S10]  /*1c70*/  BAR.SYNC.DEFER_BLOCKING 0x0 ;  /* 0x0000000000007b1d */ /* 0x002ff40000010000 */
[----:B------:R-:W-:Y:S01]  /*1c80*/  VOTEU.ANY UP0, P0 ;  /* 0x00000000003f7886 */ /* 0x000fe20000000100 */
[----:B------:R-:W-:-:S04]  /*1c90*/  VOTEU.ANY UP1, P0 ;  /* 0x00000000003f7886 */ /* 0x000fc80000020100 */
[----:B--2---:R-:W-:Y:S01]  /*1ca0*/  @UP0 UMOV UR6, UR28 ;  /* 0x0000001c00060c82 */ /* 0x004fe20008000000 */
[----:B------:R-:W-:Y:S01]  /*1cb0*/  @UP0 UMOV UR7, UR29 ;  /* 0x0000001d00070c82 */ /* 0x000fe20008000000 */
[----:B------:R-:W1:Y:S02]  /*1cc0*/  @!P2 SYNCS.CCTL.IV [UR16+0x18010] ;  /* 0x01801000ff00a9b1 */ /* 0x000e640008000010 */
[----:B-1----:R-:W-:Y:S04]  /*1cd0*/  STSM.16.M88.4 [R0], R24 ;  /* 0x0000001800007844 */ /* 0x002fe80000000200 */
[----:B------:R-:W-:Y:S01]  /*1ce0*/  STSM.16.M88.4 [R2], R32 ;  /* 0x0000002002007844 */ /* 0x000fe20000000200 */
[----:B------:R1:W-:Y:S06]  /*1cf0*/  MEMBAR.ALL.CTA ;  /* 0x0000000000007992 */ /* 0x0003ec0000008000 */
[----:B-1----:R-:W1:Y:S02]  /*1d00*/  FENCE.VIEW.ASYNC.S ;  /* 0x00000000000073c6 */ /* 0x002e640000000000 */
[----:B-1----:R-:W-:Y:S06]  /*1d10*/  BAR.SYNC.DEFER_BLOCKING 0x0 ;  /* 0x0000000000007b1d */ /* 0x002fec0000010000 */
[----:B------:R1:W-:Y:S01]  /*1d20*/  @UP1 UTMASTG.2D [UR16], [UR6] ;  /* 0x00000010060013b5 */ /* 0x0003e20008008000 */
[----:B------:R0:W-:Y:S01]  /*1d30*/  UTMACMDFLUSH ;  /* 0x00000000000079b7 */ /* 0x0001e20000000000 */
[----:B------:R-:W-:-:S04]  /*1d40*/  DEPBAR.LE SB0, 0x0 ;  /* 0x000080000000791a */ /* 0x000fc80000000000 */
[----:B------:R-:W-:Y:S06]  /*1d50*/  BAR.SYNC.DEFER_BLOCKING 0x0 ;  /* 0x0000000000007b1d */ /* 0x000fec0000010000 */
[----:B-1----:R-:W-:Y:S05]  /*1d60*/  EXIT ;  /* 0x000000000000794d */ /* 0x002fea0003800000 */
.L_x_48:
[----:B------:R-:W1:Y:S02]  /*1d70*/  SYNCS.PHASECHK.TRANS64.TRYWAIT P0, [UR33+0x18000], R2 ;  /* 0x01800002ff0075a7 */ /* 0x000e640008000161 */
[----:B-1----:R-:W-:Y:S05]  /*1d80*/  @!P0 BRA `(.L_x_48) ;  /* 0xfffffffc00f88947 */ /* 0x002fea000383ffff */
[----:B------:R-:W-:Y:S05]  /*1d90*/  BRA `(.L_x_50) ;  /* 0xfffffff800ac7947 */ /* 0x000fea000383ffff */
.L_x_51:
[----:B------:R-:W-:-:S00]  /*1da0*/  BRA `(.L_x_51) ;  /* 0xfffffffc00fc7947 */ /* 0x000fc0000383ffff */
[----:B------:R-:W-:-:S00]  /*1db0*/  NOP ;  /* 0x0000000000007918 */ /* 0x000fc00000000000 */
        /* <DEDUP_REMOVED lines=12> */
.L_x_52:


//--------------------- .nv.shared.gluon_wgmma    --------------------------
	.section	.nv.shared.gluon_wgmma,"aw",@nobits
	.sectionflags	@""
	.align	16
	.zero		1024


//--------------------- .nv.shared.reserved.0     --------------------------
	.section	.nv.shared.reserved.0,"aw",@nobits
	.weak		__nv_reservedSMEM_offset_0_alias
	.size		__nv_reservedSMEM_offset_0_alias, 0, 0
	.other		__nv_reservedSMEM_offset_0_alias,@"STO_CUDA_RESERVED_SHARED STV_DEFAULT"
__nv_reservedSMEM_offset_0_alias:
	.zero		0


//--------------------- .nv.constant0.gluon_wgmma --------------------------
	.section	.nv.constant0.gluon_wgmma,"a",@progbits
	.sectionflags	@""
	.align	4
.nv.constant0.gluon_wgmma:
	.zero		608


//--------------------- SYMBOLS --------------------------

	.type		.nv.reservedSmem.offset0,@object
	.size		.nv.reservedSmem.offset0,0x4
